//
// Generated by NVIDIA NVVM Compiler
//
// Compiler Build ID: CL-36424714
// Cuda compilation tools, release 13.0, V13.0.88
// Based on NVVM 20.0.0
//

.version 9.0
.target sm_100
.address_size 64

	// .globl	_Z12MmaPtxSharedPy
// _ZZ12MmaPtxSharedPyE5ATile has been demoted
// _ZZ12MmaPtxSharedPyE5BTile has been demoted

.visible .entry _Z12MmaPtxSharedPy(
	.param .u64 .ptr .align 1 _Z12MmaPtxSharedPy_param_0
)
{
	.reg .pred 	%p<69>;
	.reg .b16 	%rs<21>;
	.reg .b32 	%r<3838>;
	.reg .b32 	%f<4482>;
	.reg .b64 	%rd<81>;
	// demoted variable
	.shared .align 16 .b8 _ZZ12MmaPtxSharedPyE5ATile[16384];
	// demoted variable
	.shared .align 16 .b8 _ZZ12MmaPtxSharedPyE5BTile[16384];
	mov.u32 	%r43, %tid.x;
	and.b32  	%r44, %r43, 31;
	shl.b32 	%r45, %r43, 2;
	and.b32  	%r1, %r45, 124;
	shl.b32 	%r46, %r43, 3;
	and.b32  	%r35, %r46, 248;
	// begin inline asm
	cvt.rn.f16.s32 %rs9, %r35;
	// end inline asm
	shl.b32 	%r47, %r43, 4;
	and.b32  	%r48, %r47, 496;
	mov.u32 	%r49, _ZZ12MmaPtxSharedPyE5ATile;
	add.s32 	%r50, %r49, %r48;
	or.b32  	%r36, %r35, 1;
	// begin inline asm
	cvt.rn.f16.s32 %rs10, %r36;
	// end inline asm
	or.b32  	%r37, %r35, 2;
	// begin inline asm
	cvt.rn.f16.s32 %rs11, %r37;
	// end inline asm
	or.b32  	%r38, %r35, 3;
	// begin inline asm
	cvt.rn.f16.s32 %rs12, %r38;
	// end inline asm
	or.b32  	%r39, %r35, 4;
	// begin inline asm
	cvt.rn.f16.s32 %rs13, %r39;
	// end inline asm
	or.b32  	%r40, %r35, 5;
	// begin inline asm
	cvt.rn.f16.s32 %rs14, %r40;
	// end inline asm
	or.b32  	%r41, %r35, 6;
	// begin inline asm
	cvt.rn.f16.s32 %rs15, %r41;
	// end inline asm
	or.b32  	%r42, %r35, 7;
	// begin inline asm
	cvt.rn.f16.s32 %rs16, %r42;
	// end inline asm
	mov.b32 	%r6, {%rs9, %rs10};
	mov.b32 	%r15, {%rs11, %rs12};
	mov.b32 	%r24, {%rs13, %rs14};
	mov.b32 	%r33, {%rs15, %rs16};
	st.shared.v4.b32 	[%r50], {%r6, %r15, %r24, %r33};
	setp.gt.u32 	%p1, %r44, 15;
	@%p1 bra 	$L__BB0_2;
	shl.b32 	%r51, %r1, 2;
	mov.u32 	%r52, _ZZ12MmaPtxSharedPyE5BTile;
	add.s32 	%r53, %r52, %r51;
	st.shared.v4.b32 	[%r53], {%r6, %r15, %r24, %r33};
$L__BB0_2:
	mul.wide.u32 	%rd7, %r1, 4;
	cvt.u64.u32 	%rd8, %r49;
	cvta.shared.u64 	%rd9, %rd8;
	add.s64 	%rd5, %rd9, %rd7;
	// begin inline asm
	{
	  .reg .u64 u64addr;
	  cvta.to.shared.u64 u64addr, %rd5;
	  cvt.u32.u64 %r54, u64addr;
	}
	// end inline asm
	mov.f32 	%f4354, 0f00000000;
	mov.b64 	%rd80, 10000000;
	mov.u32 	%r3834, _ZZ12MmaPtxSharedPyE5BTile;
	cvt.u64.u32 	%rd11, %r3834;
	cvt.u64.u32 	%rd13, %r47;
	and.b64  	%rd14, %rd13, 240;
	mov.f32 	%f4355, %f4354;
	mov.f32 	%f4356, %f4354;
	mov.f32 	%f4357, %f4354;
	mov.f32 	%f4358, %f4354;
	mov.f32 	%f4359, %f4354;
	mov.f32 	%f4360, %f4354;
	mov.f32 	%f4361, %f4354;
	mov.f32 	%f4362, %f4354;
	mov.f32 	%f4363, %f4354;
	mov.f32 	%f4364, %f4354;
	mov.f32 	%f4365, %f4354;
	mov.f32 	%f4366, %f4354;
	mov.f32 	%f4367, %f4354;
	mov.f32 	%f4368, %f4354;
	mov.f32 	%f4369, %f4354;
	mov.f32 	%f4370, %f4354;
	mov.f32 	%f4371, %f4354;
	mov.f32 	%f4372, %f4354;
	mov.f32 	%f4373, %f4354;
	mov.f32 	%f4374, %f4354;
	mov.f32 	%f4375, %f4354;
	mov.f32 	%f4376, %f4354;
	mov.f32 	%f4377, %f4354;
	mov.f32 	%f4378, %f4354;
	mov.f32 	%f4379, %f4354;
	mov.f32 	%f4380, %f4354;
	mov.f32 	%f4381, %f4354;
	mov.f32 	%f4382, %f4354;
	mov.f32 	%f4383, %f4354;
	mov.f32 	%f4384, %f4354;
	mov.f32 	%f4385, %f4354;
	mov.f32 	%f4386, %f4354;
	mov.f32 	%f4387, %f4354;
	mov.f32 	%f4388, %f4354;
	mov.f32 	%f4389, %f4354;
	mov.f32 	%f4390, %f4354;
	mov.f32 	%f4391, %f4354;
	mov.f32 	%f4392, %f4354;
	mov.f32 	%f4393, %f4354;
	mov.f32 	%f4394, %f4354;
	mov.f32 	%f4395, %f4354;
	mov.f32 	%f4396, %f4354;
	mov.f32 	%f4397, %f4354;
	mov.f32 	%f4398, %f4354;
	mov.f32 	%f4399, %f4354;
	mov.f32 	%f4400, %f4354;
	mov.f32 	%f4401, %f4354;
	mov.f32 	%f4402, %f4354;
	mov.f32 	%f4403, %f4354;
	mov.f32 	%f4404, %f4354;
	mov.f32 	%f4405, %f4354;
	mov.f32 	%f4406, %f4354;
	mov.f32 	%f4407, %f4354;
	mov.f32 	%f4408, %f4354;
	mov.f32 	%f4409, %f4354;
	mov.f32 	%f4410, %f4354;
	mov.f32 	%f4411, %f4354;
	mov.f32 	%f4412, %f4354;
	mov.f32 	%f4413, %f4354;
	mov.f32 	%f4414, %f4354;
	mov.f32 	%f4415, %f4354;
	mov.f32 	%f4416, %f4354;
	mov.f32 	%f4417, %f4354;
	mov.f32 	%f4418, %f4354;
	mov.f32 	%f4419, %f4354;
	mov.f32 	%f4420, %f4354;
	mov.f32 	%f4421, %f4354;
	mov.f32 	%f4422, %f4354;
	mov.f32 	%f4423, %f4354;
	mov.f32 	%f4424, %f4354;
	mov.f32 	%f4425, %f4354;
	mov.f32 	%f4426, %f4354;
	mov.f32 	%f4427, %f4354;
	mov.f32 	%f4428, %f4354;
	mov.f32 	%f4429, %f4354;
	mov.f32 	%f4430, %f4354;
	mov.f32 	%f4431, %f4354;
	mov.f32 	%f4432, %f4354;
	mov.f32 	%f4433, %f4354;
	mov.f32 	%f4434, %f4354;
	mov.f32 	%f4435, %f4354;
	mov.f32 	%f4436, %f4354;
	mov.f32 	%f4437, %f4354;
	mov.f32 	%f4438, %f4354;
	mov.f32 	%f4439, %f4354;
	mov.f32 	%f4440, %f4354;
	mov.f32 	%f4441, %f4354;
	mov.f32 	%f4442, %f4354;
	mov.f32 	%f4443, %f4354;
	mov.f32 	%f4444, %f4354;
	mov.f32 	%f4445, %f4354;
	mov.f32 	%f4446, %f4354;
	mov.f32 	%f4447, %f4354;
	mov.f32 	%f4448, %f4354;
	mov.f32 	%f4449, %f4354;
	mov.f32 	%f4450, %f4354;
	mov.f32 	%f4451, %f4354;
	mov.f32 	%f4452, %f4354;
	mov.f32 	%f4453, %f4354;
	mov.f32 	%f4454, %f4354;
	mov.f32 	%f4455, %f4354;
	mov.f32 	%f4456, %f4354;
	mov.f32 	%f4457, %f4354;
	mov.f32 	%f4458, %f4354;
	mov.f32 	%f4459, %f4354;
	mov.f32 	%f4460, %f4354;
	mov.f32 	%f4461, %f4354;
	mov.f32 	%f4462, %f4354;
	mov.f32 	%f4463, %f4354;
	mov.f32 	%f4464, %f4354;
	mov.f32 	%f4465, %f4354;
	mov.f32 	%f4466, %f4354;
	mov.f32 	%f4467, %f4354;
	mov.f32 	%f4468, %f4354;
	mov.f32 	%f4469, %f4354;
	mov.f32 	%f4470, %f4354;
	mov.f32 	%f4471, %f4354;
	mov.f32 	%f4472, %f4354;
	mov.f32 	%f4473, %f4354;
	mov.f32 	%f4474, %f4354;
	mov.f32 	%f4475, %f4354;
	mov.f32 	%f4476, %f4354;
	mov.f32 	%f4477, %f4354;
	mov.f32 	%f4478, %f4354;
	mov.f32 	%f4479, %f4354;
	mov.f32 	%f4480, %f4354;
	mov.f32 	%f4481, %f4354;
$L__BB0_3:
	// begin inline asm
	ldmatrix.sync.aligned.x4.m8n8.shared.b16 { %r56, %r57, %r58, %r59 }, [%r54];
	// end inline asm
	// begin inline asm
	ldmatrix.sync.aligned.x4.m8n8.shared.b16 { %r61, %r62, %r63, %r64 }, [%r54];
	// end inline asm
	// begin inline asm
	ldmatrix.sync.aligned.x4.m8n8.shared.b16 { %r66, %r67, %r68, %r69 }, [%r54];
	// end inline asm
	// begin inline asm
	ldmatrix.sync.aligned.x4.m8n8.shared.b16 { %r71, %r72, %r73, %r74 }, [%r54];
	// end inline asm
	cvta.shared.u64 	%rd12, %rd11;
	add.s64 	%rd10, %rd12, %rd14;
	// begin inline asm
	{
	  .reg .u64 u64addr;
	  cvta.to.shared.u64 u64addr, %rd10;
	  cvt.u32.u64 %r76, u64addr;
	}
	// end inline asm
	// begin inline asm
	ldmatrix.sync.aligned.x2.m8n8.shared.b16 { %r77, %r78 }, [%r76];
	// end inline asm
	// begin inline asm
	ldmatrix.sync.aligned.x2.m8n8.shared.b16 { %r80, %r81 }, [%r76];
	// end inline asm
	// begin inline asm
	ldmatrix.sync.aligned.x2.m8n8.shared.b16 { %r83, %r84 }, [%r76];
	// end inline asm
	// begin inline asm
	ldmatrix.sync.aligned.x2.m8n8.shared.b16 { %r86, %r87 }, [%r76];
	// end inline asm
	// begin inline asm
	ldmatrix.sync.aligned.x2.m8n8.shared.b16 { %r89, %r90 }, [%r76];
	// end inline asm
	// begin inline asm
	ldmatrix.sync.aligned.x2.m8n8.shared.b16 { %r92, %r93 }, [%r76];
	// end inline asm
	// begin inline asm
	ldmatrix.sync.aligned.x2.m8n8.shared.b16 { %r95, %r96 }, [%r76];
	// end inline asm
	// begin inline asm
	ldmatrix.sync.aligned.x2.m8n8.shared.b16 { %r98, %r99 }, [%r76];
	// end inline asm
	// begin inline asm
	mma.sync.aligned.m16n8k16.row.col.f32.f16.f16.f32  { %f258, %f259, %f260, %f261 },  { %r56, %r57, %r58, %r59},  { %r77, %r78 },  { %f4481, %f4480, %f4479, %f4478 };
	// end inline asm
	// begin inline asm
	mma.sync.aligned.m16n8k16.row.col.f32.f16.f16.f32  { %f266, %f267, %f268, %f269 },  { %r56, %r57, %r58, %r59},  { %r80, %r81 },  { %f4477, %f4476, %f4475, %f4474 };
	// end inline asm
	// begin inline asm
	mma.sync.aligned.m16n8k16.row.col.f32.f16.f16.f32  { %f274, %f275, %f276, %f277 },  { %r56, %r57, %r58, %r59},  { %r83, %r84 },  { %f4473, %f4472, %f4471, %f4470 };
	// end inline asm
	// begin inline asm
	mma.sync.aligned.m16n8k16.row.col.f32.f16.f16.f32  { %f282, %f283, %f284, %f285 },  { %r56, %r57, %r58, %r59},  { %r86, %r87 },  { %f4469, %f4468, %f4467, %f4466 };
	// end inline asm
	// begin inline asm
	mma.sync.aligned.m16n8k16.row.col.f32.f16.f16.f32  { %f290, %f291, %f292, %f293 },  { %r56, %r57, %r58, %r59},  { %r89, %r90 },  { %f4465, %f4464, %f4463, %f4462 };
	// end inline asm
	// begin inline asm
	mma.sync.aligned.m16n8k16.row.col.f32.f16.f16.f32  { %f298, %f299, %f300, %f301 },  { %r56, %r57, %r58, %r59},  { %r92, %r93 },  { %f4461, %f4460, %f4459, %f4458 };
	// end inline asm
	// begin inline asm
	mma.sync.aligned.m16n8k16.row.col.f32.f16.f16.f32  { %f306, %f307, %f308, %f309 },  { %r56, %r57, %r58, %r59},  { %r95, %r96 },  { %f4457, %f4456, %f4455, %f4454 };
	// end inline asm
	// begin inline asm
	mma.sync.aligned.m16n8k16.row.col.f32.f16.f16.f32  { %f314, %f315, %f316, %f317 },  { %r56, %r57, %r58, %r59},  { %r98, %r99 },  { %f4453, %f4452, %f4451, %f4450 };
	// end inline asm
	// begin inline asm
	mma.sync.aligned.m16n8k16.row.col.f32.f16.f16.f32  { %f322, %f323, %f324, %f325 },  { %r61, %r62, %r63, %r64},  { %r77, %r78 },  { %f4449, %f4448, %f4447, %f4446 };
	// end inline asm
	// begin inline asm
	mma.sync.aligned.m16n8k16.row.col.f32.f16.f16.f32  { %f330, %f331, %f332, %f333 },  { %r61, %r62, %r63, %r64},  { %r80, %r81 },  { %f4445, %f4444, %f4443, %f4442 };
	// end inline asm
	// begin inline asm
	mma.sync.aligned.m16n8k16.row.col.f32.f16.f16.f32  { %f338, %f339, %f340, %f341 },  { %r61, %r62, %r63, %r64},  { %r83, %r84 },  { %f4441, %f4440, %f4439, %f4438 };
	// end inline asm
	// begin inline asm
	mma.sync.aligned.m16n8k16.row.col.f32.f16.f16.f32  { %f346, %f347, %f348, %f349 },  { %r61, %r62, %r63, %r64},  { %r86, %r87 },  { %f4437, %f4436, %f4435, %f4434 };
	// end inline asm
	// begin inline asm
	mma.sync.aligned.m16n8k16.row.col.f32.f16.f16.f32  { %f354, %f355, %f356, %f357 },  { %r61, %r62, %r63, %r64},  { %r89, %r90 },  { %f4433, %f4432, %f4431, %f4430 };
	// end inline asm
	// begin inline asm
	mma.sync.aligned.m16n8k16.row.col.f32.f16.f16.f32  { %f362, %f363, %f364, %f365 },  { %r61, %r62, %r63, %r64},  { %r92, %r93 },  { %f4429, %f4428, %f4427, %f4426 };
	// end inline asm
	// begin inline asm
	mma.sync.aligned.m16n8k16.row.col.f32.f16.f16.f32  { %f370, %f371, %f372, %f373 },  { %r61, %r62, %r63, %r64},  { %r95, %r96 },  { %f4425, %f4424, %f4423, %f4422 };
	// end inline asm
	// begin inline asm
	mma.sync.aligned.m16n8k16.row.col.f32.f16.f16.f32  { %f378, %f379, %f380, %f381 },  { %r61, %r62, %r63, %r64},  { %r98, %r99 },  { %f4421, %f4420, %f4419, %f4418 };
	// end inline asm
	// begin inline asm
	mma.sync.aligned.m16n8k16.row.col.f32.f16.f16.f32  { %f386, %f387, %f388, %f389 },  { %r66, %r67, %r68, %r69},  { %r77, %r78 },  { %f4417, %f4416, %f4415, %f4414 };
	// end inline asm
	// begin inline asm
	mma.sync.aligned.m16n8k16.row.col.f32.f16.f16.f32  { %f394, %f395, %f396, %f397 },  { %r66, %r67, %r68, %r69},  { %r80, %r81 },  { %f4413, %f4412, %f4411, %f4410 };
	// end inline asm
	// begin inline asm
	mma.sync.aligned.m16n8k16.row.col.f32.f16.f16.f32  { %f402, %f403, %f404, %f405 },  { %r66, %r67, %r68, %r69},  { %r83, %r84 },  { %f4409, %f4408, %f4407, %f4406 };
	// end inline asm
	// begin inline asm
	mma.sync.aligned.m16n8k16.row.col.f32.f16.f16.f32  { %f410, %f411, %f412, %f413 },  { %r66, %r67, %r68, %r69},  { %r86, %r87 },  { %f4405, %f4404, %f4403, %f4402 };
	// end inline asm
	// begin inline asm
	mma.sync.aligned.m16n8k16.row.col.f32.f16.f16.f32  { %f418, %f419, %f420, %f421 },  { %r66, %r67, %r68, %r69},  { %r89, %r90 },  { %f4401, %f4400, %f4399, %f4398 };
	// end inline asm
	// begin inline asm
	mma.sync.aligned.m16n8k16.row.col.f32.f16.f16.f32  { %f426, %f427, %f428, %f429 },  { %r66, %r67, %r68, %r69},  { %r92, %r93 },  { %f4397, %f4396, %f4395, %f4394 };
	// end inline asm
	// begin inline asm
	mma.sync.aligned.m16n8k16.row.col.f32.f16.f16.f32  { %f434, %f435, %f436, %f437 },  { %r66, %r67, %r68, %r69},  { %r95, %r96 },  { %f4393, %f4392, %f4391, %f4390 };
	// end inline asm
	// begin inline asm
	mma.sync.aligned.m16n8k16.row.col.f32.f16.f16.f32  { %f442, %f443, %f444, %f445 },  { %r66, %r67, %r68, %r69},  { %r98, %r99 },  { %f4389, %f4388, %f4387, %f4386 };
	// end inline asm
	// begin inline asm
	mma.sync.aligned.m16n8k16.row.col.f32.f16.f16.f32  { %f450, %f451, %f452, %f453 },  { %r71, %r72, %r73, %r74},  { %r77, %r78 },  { %f4385, %f4384, %f4383, %f4382 };
	// end inline asm
	// begin inline asm
	mma.sync.aligned.m16n8k16.row.col.f32.f16.f16.f32  { %f458, %f459, %f460, %f461 },  { %r71, %r72, %r73, %r74},  { %r80, %r81 },  { %f4381, %f4380, %f4379, %f4378 };
	// end inline asm
	// begin inline asm
	mma.sync.aligned.m16n8k16.row.col.f32.f16.f16.f32  { %f466, %f467, %f468, %f469 },  { %r71, %r72, %r73, %r74},  { %r83, %r84 },  { %f4377, %f4376, %f4375, %f4374 };
	// end inline asm
	// begin inline asm
	mma.sync.aligned.m16n8k16.row.col.f32.f16.f16.f32  { %f474, %f475, %f476, %f477 },  { %r71, %r72, %r73, %r74},  { %r86, %r87 },  { %f4373, %f4372, %f4371, %f4370 };
	// end inline asm
	// begin inline asm
	mma.sync.aligned.m16n8k16.row.col.f32.f16.f16.f32  { %f482, %f483, %f484, %f485 },  { %r71, %r72, %r73, %r74},  { %r89, %r90 },  { %f4369, %f4368, %f4367, %f4366 };
	// end inline asm
	// begin inline asm
	mma.sync.aligned.m16n8k16.row.col.f32.f16.f16.f32  { %f490, %f491, %f492, %f493 },  { %r71, %r72, %r73, %r74},  { %r92, %r93 },  { %f4365, %f4364, %f4363, %f4362 };
	// end inline asm
	// begin inline asm
	mma.sync.aligned.m16n8k16.row.col.f32.f16.f16.f32  { %f498, %f499, %f500, %f501 },  { %r71, %r72, %r73, %r74},  { %r95, %r96 },  { %f4361, %f4360, %f4359, %f4358 };
	// end inline asm
	// begin inline asm
	mma.sync.aligned.m16n8k16.row.col.f32.f16.f16.f32  { %f506, %f507, %f508, %f509 },  { %r71, %r72, %r73, %r74},  { %r98, %r99 },  { %f4357, %f4356, %f4355, %f4354 };
	// end inline asm
	// begin inline asm
	ldmatrix.sync.aligned.x4.m8n8.shared.b16 { %r293, %r294, %r295, %r296 }, [%r54];
	// end inline asm
	// begin inline asm
	ldmatrix.sync.aligned.x4.m8n8.shared.b16 { %r298, %r299, %r300, %r301 }, [%r54];
	// end inline asm
	// begin inline asm
	ldmatrix.sync.aligned.x4.m8n8.shared.b16 { %r303, %r304, %r305, %r306 }, [%r54];
	// end inline asm
	// begin inline asm
	ldmatrix.sync.aligned.x4.m8n8.shared.b16 { %r308, %r309, %r310, %r311 }, [%r54];
	// end inline asm
	// begin inline asm
	ldmatrix.sync.aligned.x2.m8n8.shared.b16 { %r313, %r314 }, [%r76];
	// end inline asm
	// begin inline asm
	ldmatrix.sync.aligned.x2.m8n8.shared.b16 { %r316, %r317 }, [%r76];
	// end inline asm
	// begin inline asm
	ldmatrix.sync.aligned.x2.m8n8.shared.b16 { %r319, %r320 }, [%r76];
	// end inline asm
	// begin inline asm
	ldmatrix.sync.aligned.x2.m8n8.shared.b16 { %r322, %r323 }, [%r76];
	// end inline asm
	// begin inline asm
	ldmatrix.sync.aligned.x2.m8n8.shared.b16 { %r325, %r326 }, [%r76];
	// end inline asm
	// begin inline asm
	ldmatrix.sync.aligned.x2.m8n8.shared.b16 { %r328, %r329 }, [%r76];
	// end inline asm
	// begin inline asm
	ldmatrix.sync.aligned.x2.m8n8.shared.b16 { %r331, %r332 }, [%r76];
	// end inline asm
	// begin inline asm
	ldmatrix.sync.aligned.x2.m8n8.shared.b16 { %r334, %r335 }, [%r76];
	// end inline asm
	// begin inline asm
	mma.sync.aligned.m16n8k16.row.col.f32.f16.f16.f32  { %f514, %f515, %f516, %f517 },  { %r293, %r294, %r295, %r296},  { %r313, %r314 },  { %f258, %f259, %f260, %f261 };
	// end inline asm
	// begin inline asm
	mma.sync.aligned.m16n8k16.row.col.f32.f16.f16.f32  { %f522, %f523, %f524, %f525 },  { %r293, %r294, %r295, %r296},  { %r316, %r317 },  { %f266, %f267, %f268, %f269 };
	// end inline asm
	// begin inline asm
	mma.sync.aligned.m16n8k16.row.col.f32.f16.f16.f32  { %f530, %f531, %f532, %f533 },  { %r293, %r294, %r295, %r296},  { %r319, %r320 },  { %f274, %f275, %f276, %f277 };
	// end inline asm
	// begin inline asm
	mma.sync.aligned.m16n8k16.row.col.f32.f16.f16.f32  { %f538, %f539, %f540, %f541 },  { %r293, %r294, %r295, %r296},  { %r322, %r323 },  { %f282, %f283, %f284, %f285 };
	// end inline asm
	// begin inline asm
	mma.sync.aligned.m16n8k16.row.col.f32.f16.f16.f32  { %f546, %f547, %f548, %f549 },  { %r293, %r294, %r295, %r296},  { %r325, %r326 },  { %f290, %f291, %f292, %f293 };
	// end inline asm
	// begin inline asm
	mma.sync.aligned.m16n8k16.row.col.f32.f16.f16.f32  { %f554, %f555, %f556, %f557 },  { %r293, %r294, %r295, %r296},  { %r328, %r329 },  { %f298, %f299, %f300, %f301 };
	// end inline asm
	// begin inline asm
	mma.sync.aligned.m16n8k16.row.col.f32.f16.f16.f32  { %f562, %f563, %f564, %f565 },  { %r293, %r294, %r295, %r296},  { %r331, %r332 },  { %f306, %f307, %f308, %f309 };
	// end inline asm
	// begin inline asm
	mma.sync.aligned.m16n8k16.row.col.f32.f16.f16.f32  { %f570, %f571, %f572, %f573 },  { %r293, %r294, %r295, %r296},  { %r334, %r335 },  { %f314, %f315, %f316, %f317 };
	// end inline asm
	// begin inline asm
	mma.sync.aligned.m16n8k16.row.col.f32.f16.f16.f32  { %f578, %f579, %f580, %f581 },  { %r298, %r299, %r300, %r301},  { %r313, %r314 },  { %f322, %f323, %f324, %f325 };
	// end inline asm
	// begin inline asm
	mma.sync.aligned.m16n8k16.row.col.f32.f16.f16.f32  { %f586, %f587, %f588, %f589 },  { %r298, %r299, %r300, %r301},  { %r316, %r317 },  { %f330, %f331, %f332, %f333 };
	// end inline asm
	// begin inline asm
	mma.sync.aligned.m16n8k16.row.col.f32.f16.f16.f32  { %f594, %f595, %f596, %f597 },  { %r298, %r299, %r300, %r301},  { %r319, %r320 },  { %f338, %f339, %f340, %f341 };
	// end inline asm
	// begin inline asm
	mma.sync.aligned.m16n8k16.row.col.f32.f16.f16.f32  { %f602, %f603, %f604, %f605 },  { %r298, %r299, %r300, %r301},  { %r322, %r323 },  { %f346, %f347, %f348, %f349 };
	// end inline asm
	// begin inline asm
	mma.sync.aligned.m16n8k16.row.col.f32.f16.f16.f32  { %f610, %f611, %f612, %f613 },  { %r298, %r299, %r300, %r301},  { %r325, %r326 },  { %f354, %f355, %f356, %f357 };
	// end inline asm
	// begin inline asm
	mma.sync.aligned.m16n8k16.row.col.f32.f16.f16.f32  { %f618, %f619, %f620, %f621 },  { %r298, %r299, %r300, %r301},  { %r328, %r329 },  { %f362, %f363, %f364, %f365 };
	// end inline asm
	// begin inline asm
	mma.sync.aligned.m16n8k16.row.col.f32.f16.f16.f32  { %f626, %f627, %f628, %f629 },  { %r298, %r299, %r300, %r301},  { %r331, %r332 },  { %f370, %f371, %f372, %f373 };
	// end inline asm
	// begin inline asm
	mma.sync.aligned.m16n8k16.row.col.f32.f16.f16.f32  { %f634, %f635, %f636, %f637 },  { %r298, %r299, %r300, %r301},  { %r334, %r335 },  { %f378, %f379, %f380, %f381 };
	// end inline asm
	// begin inline asm
	mma.sync.aligned.m16n8k16.row.col.f32.f16.f16.f32  { %f642, %f643, %f644, %f645 },  { %r303, %r304, %r305, %r306},  { %r313, %r314 },  { %f386, %f387, %f388, %f389 };
	// end inline asm
	// begin inline asm
	mma.sync.aligned.m16n8k16.row.col.f32.f16.f16.f32  { %f650, %f651, %f652, %f653 },  { %r303, %r304, %r305, %r306},  { %r316, %r317 },  { %f394, %f395, %f396, %f397 };
	// end inline asm
	// begin inline asm
	mma.sync.aligned.m16n8k16.row.col.f32.f16.f16.f32  { %f658, %f659, %f660, %f661 },  { %r303, %r304, %r305, %r306},  { %r319, %r320 },  { %f402, %f403, %f404, %f405 };
	// end inline asm
	// begin inline asm
	mma.sync.aligned.m16n8k16.row.col.f32.f16.f16.f32  { %f666, %f667, %f668, %f669 },  { %r303, %r304, %r305, %r306},  { %r322, %r323 },  { %f410, %f411, %f412, %f413 };
	// end inline asm
	// begin inline asm
	mma.sync.aligned.m16n8k16.row.col.f32.f16.f16.f32  { %f674, %f675, %f676, %f677 },  { %r303, %r304, %r305, %r306},  { %r325, %r326 },  { %f418, %f419, %f420, %f421 };
	// end inline asm
	// begin inline asm
	mma.sync.aligned.m16n8k16.row.col.f32.f16.f16.f32  { %f682, %f683, %f684, %f685 },  { %r303, %r304, %r305, %r306},  { %r328, %r329 },  { %f426, %f427, %f428, %f429 };
	// end inline asm
	// begin inline asm
	mma.sync.aligned.m16n8k16.row.col.f32.f16.f16.f32  { %f690, %f691, %f692, %f693 },  { %r303, %r304, %r305, %r306},  { %r331, %r332 },  { %f434, %f435, %f436, %f437 };
	// end inline asm
	// begin inline asm
	mma.sync.aligned.m16n8k16.row.col.f32.f16.f16.f32  { %f698, %f699, %f700, %f701 },  { %r303, %r304, %r305, %r306},  { %r334, %r335 },  { %f442, %f443, %f444, %f445 };
	// end inline asm
	// begin inline asm
	mma.sync.aligned.m16n8k16.row.col.f32.f16.f16.f32  { %f706, %f707, %f708, %f709 },  { %r308, %r309, %r310, %r311},  { %r313, %r314 },  { %f450, %f451, %f452, %f453 };
	// end inline asm
	// begin inline asm
	mma.sync.aligned.m16n8k16.row.col.f32.f16.f16.f32  { %f714, %f715, %f716, %f717 },  { %r308, %r309, %r310, %r311},  { %r316, %r317 },  { %f458, %f459, %f460, %f461 };
	// end inline asm
	// begin inline asm
	mma.sync.aligned.m16n8k16.row.col.f32.f16.f16.f32  { %f722, %f723, %f724, %f725 },  { %r308, %r309, %r310, %r311},  { %r319, %r320 },  { %f466, %f467, %f468, %f469 };
	// end inline asm
	// begin inline asm
	mma.sync.aligned.m16n8k16.row.col.f32.f16.f16.f32  { %f730, %f731, %f732, %f733 },  { %r308, %r309, %r310, %r311},  { %r322, %r323 },  { %f474, %f475, %f476, %f477 };
	// end inline asm
	// begin inline asm
	mma.sync.aligned.m16n8k16.row.col.f32.f16.f16.f32  { %f738, %f739, %f740, %f741 },  { %r308, %r309, %r310, %r311},  { %r325, %r326 },  { %f482, %f483, %f484, %f485 };
	// end inline asm
	// begin inline asm
	mma.sync.aligned.m16n8k16.row.col.f32.f16.f16.f32  { %f746, %f747, %f748, %f749 },  { %r308, %r309, %r310, %r311},  { %r328, %r329 },  { %f490, %f491, %f492, %f493 };
	// end inline asm
	// begin inline asm
	mma.sync.aligned.m16n8k16.row.col.f32.f16.f16.f32  { %f754, %f755, %f756, %f757 },  { %r308, %r309, %r310, %r311},  { %r331, %r332 },  { %f498, %f499, %f500, %f501 };
	// end inline asm
	// begin inline asm
	mma.sync.aligned.m16n8k16.row.col.f32.f16.f16.f32  { %f762, %f763, %f764, %f765 },  { %r308, %r309, %r310, %r311},  { %r334, %r335 },  { %f506, %f507, %f508, %f509 };
	// end inline asm
	// begin inline asm
	ldmatrix.sync.aligned.x4.m8n8.shared.b16 { %r529, %r530, %r531, %r532 }, [%r54];
	// end inline asm
	// begin inline asm
	ldmatrix.sync.aligned.x4.m8n8.shared.b16 { %r534, %r535, %r536, %r537 }, [%r54];
	// end inline asm
	// begin inline asm
	ldmatrix.sync.aligned.x4.m8n8.shared.b16 { %r539, %r540, %r541, %r542 }, [%r54];
	// end inline asm
	// begin inline asm
	ldmatrix.sync.aligned.x4.m8n8.shared.b16 { %r544, %r545, %r546, %r547 }, [%r54];
	// end inline asm
	// begin inline asm
	ldmatrix.sync.aligned.x2.m8n8.shared.b16 { %r549, %r550 }, [%r76];
	// end inline asm
	// begin inline asm
	ldmatrix.sync.aligned.x2.m8n8.shared.b16 { %r552, %r553 }, [%r76];
	// end inline asm
	// begin inline asm
	ldmatrix.sync.aligned.x2.m8n8.shared.b16 { %r555, %r556 }, [%r76];
	// end inline asm
	// begin inline asm
	ldmatrix.sync.aligned.x2.m8n8.shared.b16 { %r558, %r559 }, [%r76];
	// end inline asm
	// begin inline asm
	ldmatrix.sync.aligned.x2.m8n8.shared.b16 { %r561, %r562 }, [%r76];
	// end inline asm
	// begin inline asm
	ldmatrix.sync.aligned.x2.m8n8.shared.b16 { %r564, %r565 }, [%r76];
	// end inline asm
	// begin inline asm
	ldmatrix.sync.aligned.x2.m8n8.shared.b16 { %r567, %r568 }, [%r76];
	// end inline asm
	// begin inline asm
	ldmatrix.sync.aligned.x2.m8n8.shared.b16 { %r570, %r571 }, [%r76];
	// end inline asm
	// begin inline asm
	mma.sync.aligned.m16n8k16.row.col.f32.f16.f16.f32  { %f770, %f771, %f772, %f773 },  { %r529, %r530, %r531, %r532},  { %r549, %r550 },  { %f514, %f515, %f516, %f517 };
	// end inline asm
	// begin inline asm
	mma.sync.aligned.m16n8k16.row.col.f32.f16.f16.f32  { %f778, %f779, %f780, %f781 },  { %r529, %r530, %r531, %r532},  { %r552, %r553 },  { %f522, %f523, %f524, %f525 };
	// end inline asm
	// begin inline asm
	mma.sync.aligned.m16n8k16.row.col.f32.f16.f16.f32  { %f786, %f787, %f788, %f789 },  { %r529, %r530, %r531, %r532},  { %r555, %r556 },  { %f530, %f531, %f532, %f533 };
	// end inline asm
	// begin inline asm
	mma.sync.aligned.m16n8k16.row.col.f32.f16.f16.f32  { %f794, %f795, %f796, %f797 },  { %r529, %r530, %r531, %r532},  { %r558, %r559 },  { %f538, %f539, %f540, %f541 };
	// end inline asm
	// begin inline asm
	mma.sync.aligned.m16n8k16.row.col.f32.f16.f16.f32  { %f802, %f803, %f804, %f805 },  { %r529, %r530, %r531, %r532},  { %r561, %r562 },  { %f546, %f547, %f548, %f549 };
	// end inline asm
	// begin inline asm
	mma.sync.aligned.m16n8k16.row.col.f32.f16.f16.f32  { %f810, %f811, %f812, %f813 },  { %r529, %r530, %r531, %r532},  { %r564, %r565 },  { %f554, %f555, %f556, %f557 };
	// end inline asm
	// begin inline asm
	mma.sync.aligned.m16n8k16.row.col.f32.f16.f16.f32  { %f818, %f819, %f820, %f821 },  { %r529, %r530, %r531, %r532},  { %r567, %r568 },  { %f562, %f563, %f564, %f565 };
	// end inline asm
	// begin inline asm
	mma.sync.aligned.m16n8k16.row.col.f32.f16.f16.f32  { %f826, %f827, %f828, %f829 },  { %r529, %r530, %r531, %r532},  { %r570, %r571 },  { %f570, %f571, %f572, %f573 };
	// end inline asm
	// begin inline asm
	mma.sync.aligned.m16n8k16.row.col.f32.f16.f16.f32  { %f834, %f835, %f836, %f837 },  { %r534, %r535, %r536, %r537},  { %r549, %r550 },  { %f578, %f579, %f580, %f581 };
	// end inline asm
	// begin inline asm
	mma.sync.aligned.m16n8k16.row.col.f32.f16.f16.f32  { %f842, %f843, %f844, %f845 },  { %r534, %r535, %r536, %r537},  { %r552, %r553 },  { %f586, %f587, %f588, %f589 };
	// end inline asm
	// begin inline asm
	mma.sync.aligned.m16n8k16.row.col.f32.f16.f16.f32  { %f850, %f851, %f852, %f853 },  { %r534, %r535, %r536, %r537},  { %r555, %r556 },  { %f594, %f595, %f596, %f597 };
	// end inline asm
	// begin inline asm
	mma.sync.aligned.m16n8k16.row.col.f32.f16.f16.f32  { %f858, %f859, %f860, %f861 },  { %r534, %r535, %r536, %r537},  { %r558, %r559 },  { %f602, %f603, %f604, %f605 };
	// end inline asm
	// begin inline asm
	mma.sync.aligned.m16n8k16.row.col.f32.f16.f16.f32  { %f866, %f867, %f868, %f869 },  { %r534, %r535, %r536, %r537},  { %r561, %r562 },  { %f610, %f611, %f612, %f613 };
	// end inline asm
	// begin inline asm
	mma.sync.aligned.m16n8k16.row.col.f32.f16.f16.f32  { %f874, %f875, %f876, %f877 },  { %r534, %r535, %r536, %r537},  { %r564, %r565 },  { %f618, %f619, %f620, %f621 };
	// end inline asm
	// begin inline asm
	mma.sync.aligned.m16n8k16.row.col.f32.f16.f16.f32  { %f882, %f883, %f884, %f885 },  { %r534, %r535, %r536, %r537},  { %r567, %r568 },  { %f626, %f627, %f628, %f629 };
	// end inline asm
	// begin inline asm
	mma.sync.aligned.m16n8k16.row.col.f32.f16.f16.f32  { %f890, %f891, %f892, %f893 },  { %r534, %r535, %r536, %r537},  { %r570, %r571 },  { %f634, %f635, %f636, %f637 };
	// end inline asm
	// begin inline asm
	mma.sync.aligned.m16n8k16.row.col.f32.f16.f16.f32  { %f898, %f899, %f900, %f901 },  { %r539, %r540, %r541, %r542},  { %r549, %r550 },  { %f642, %f643, %f644, %f645 };
	// end inline asm
	// begin inline asm
	mma.sync.aligned.m16n8k16.row.col.f32.f16.f16.f32  { %f906, %f907, %f908, %f909 },  { %r539, %r540, %r541, %r542},  { %r552, %r553 },  { %f650, %f651, %f652, %f653 };
	// end inline asm
	// begin inline asm
	mma.sync.aligned.m16n8k16.row.col.f32.f16.f16.f32  { %f914, %f915, %f916, %f917 },  { %r539, %r540, %r541, %r542},  { %r555, %r556 },  { %f658, %f659, %f660, %f661 };
	// end inline asm
	// begin inline asm
	mma.sync.aligned.m16n8k16.row.col.f32.f16.f16.f32  { %f922, %f923, %f924, %f925 },  { %r539, %r540, %r541, %r542},  { %r558, %r559 },  { %f666, %f667, %f668, %f669 };
	// end inline asm
	// begin inline asm
	mma.sync.aligned.m16n8k16.row.col.f32.f16.f16.f32  { %f930, %f931, %f932, %f933 },  { %r539, %r540, %r541, %r542},  { %r561, %r562 },  { %f674, %f675, %f676, %f677 };
	// end inline asm
	// begin inline asm
	mma.sync.aligned.m16n8k16.row.col.f32.f16.f16.f32  { %f938, %f939, %f940, %f941 },  { %r539, %r540, %r541, %r542},  { %r564, %r565 },  { %f682, %f683, %f684, %f685 };
	// end inline asm
	// begin inline asm
	mma.sync.aligned.m16n8k16.row.col.f32.f16.f16.f32  { %f946, %f947, %f948, %f949 },  { %r539, %r540, %r541, %r542},  { %r567, %r568 },  { %f690, %f691, %f692, %f693 };
	// end inline asm
	// begin inline asm
	mma.sync.aligned.m16n8k16.row.col.f32.f16.f16.f32  { %f954, %f955, %f956, %f957 },  { %r539, %r540, %r541, %r542},  { %r570, %r571 },  { %f698, %f699, %f700, %f701 };
	// end inline asm
	// begin inline asm
	mma.sync.aligned.m16n8k16.row.col.f32.f16.f16.f32  { %f962, %f963, %f964, %f965 },  { %r544, %r545, %r546, %r547},  { %r549, %r550 },  { %f706, %f707, %f708, %f709 };
	// end inline asm
	// begin inline asm
	mma.sync.aligned.m16n8k16.row.col.f32.f16.f16.f32  { %f970, %f971, %f972, %f973 },  { %r544, %r545, %r546, %r547},  { %r552, %r553 },  { %f714, %f715, %f716, %f717 };
	// end inline asm
	// begin inline asm
	mma.sync.aligned.m16n8k16.row.col.f32.f16.f16.f32  { %f978, %f979, %f980, %f981 },  { %r544, %r545, %r546, %r547},  { %r555, %r556 },  { %f722, %f723, %f724, %f725 };
	// end inline asm
	// begin inline asm
	mma.sync.aligned.m16n8k16.row.col.f32.f16.f16.f32  { %f986, %f987, %f988, %f989 },  { %r544, %r545, %r546, %r547},  { %r558, %r559 },  { %f730, %f731, %f732, %f733 };
	// end inline asm
	// begin inline asm
	mma.sync.aligned.m16n8k16.row.col.f32.f16.f16.f32  { %f994, %f995, %f996, %f997 },  { %r544, %r545, %r546, %r547},  { %r561, %r562 },  { %f738, %f739, %f740, %f741 };
	// end inline asm
	// begin inline asm
	mma.sync.aligned.m16n8k16.row.col.f32.f16.f16.f32  { %f1002, %f1003, %f1004, %f1005 },  { %r544, %r545, %r546, %r547},  { %r564, %r565 },  { %f746, %f747, %f748, %f749 };
	// end inline asm
	// begin inline asm
	mma.sync.aligned.m16n8k16.row.col.f32.f16.f16.f32  { %f1010, %f1011, %f1012, %f1013 },  { %r544, %r545, %r546, %r547},  { %r567, %r568 },  { %f754, %f755, %f756, %f757 };
	// end inline asm
	// begin inline asm
	mma.sync.aligned.m16n8k16.row.col.f32.f16.f16.f32  { %f1018, %f1019, %f1020, %f1021 },  { %r544, %r545, %r546, %r547},  { %r570, %r571 },  { %f762, %f763, %f764, %f765 };
	// end inline asm
	// begin inline asm
	ldmatrix.sync.aligned.x4.m8n8.shared.b16 { %r765, %r766, %r767, %r768 }, [%r54];
	// end inline asm
	// begin inline asm
	ldmatrix.sync.aligned.x4.m8n8.shared.b16 { %r770, %r771, %r772, %r773 }, [%r54];
	// end inline asm
	// begin inline asm
	ldmatrix.sync.aligned.x4.m8n8.shared.b16 { %r775, %r776, %r777, %r778 }, [%r54];
	// end inline asm
	// begin inline asm
	ldmatrix.sync.aligned.x4.m8n8.shared.b16 { %r780, %r781, %r782, %r783 }, [%r54];
	// end inline asm
	// begin inline asm
	ldmatrix.sync.aligned.x2.m8n8.shared.b16 { %r785, %r786 }, [%r76];
	// end inline asm
	// begin inline asm
	ldmatrix.sync.aligned.x2.m8n8.shared.b16 { %r788, %r789 }, [%r76];
	// end inline asm
	// begin inline asm
	ldmatrix.sync.aligned.x2.m8n8.shared.b16 { %r791, %r792 }, [%r76];
	// end inline asm
	// begin inline asm
	ldmatrix.sync.aligned.x2.m8n8.shared.b16 { %r794, %r795 }, [%r76];
	// end inline asm
	// begin inline asm
	ldmatrix.sync.aligned.x2.m8n8.shared.b16 { %r797, %r798 }, [%r76];
	// end inline asm
	// begin inline asm
	ldmatrix.sync.aligned.x2.m8n8.shared.b16 { %r800, %r801 }, [%r76];
	// end inline asm
	// begin inline asm
	ldmatrix.sync.aligned.x2.m8n8.shared.b16 { %r803, %r804 }, [%r76];
	// end inline asm
	// begin inline asm
	ldmatrix.sync.aligned.x2.m8n8.shared.b16 { %r806, %r807 }, [%r76];
	// end inline asm
	// begin inline asm
	mma.sync.aligned.m16n8k16.row.col.f32.f16.f16.f32  { %f1026, %f1027, %f1028, %f1029 },  { %r765, %r766, %r767, %r768},  { %r785, %r786 },  { %f770, %f771, %f772, %f773 };
	// end inline asm
	// begin inline asm
	mma.sync.aligned.m16n8k16.row.col.f32.f16.f16.f32  { %f1034, %f1035, %f1036, %f1037 },  { %r765, %r766, %r767, %r768},  { %r788, %r789 },  { %f778, %f779, %f780, %f781 };
	// end inline asm
	// begin inline asm
	mma.sync.aligned.m16n8k16.row.col.f32.f16.f16.f32  { %f1042, %f1043, %f1044, %f1045 },  { %r765, %r766, %r767, %r768},  { %r791, %r792 },  { %f786, %f787, %f788, %f789 };
	// end inline asm
	// begin inline asm
	mma.sync.aligned.m16n8k16.row.col.f32.f16.f16.f32  { %f1050, %f1051, %f1052, %f1053 },  { %r765, %r766, %r767, %r768},  { %r794, %r795 },  { %f794, %f795, %f796, %f797 };
	// end inline asm
	// begin inline asm
	mma.sync.aligned.m16n8k16.row.col.f32.f16.f16.f32  { %f1058, %f1059, %f1060, %f1061 },  { %r765, %r766, %r767, %r768},  { %r797, %r798 },  { %f802, %f803, %f804, %f805 };
	// end inline asm
	// begin inline asm
	mma.sync.aligned.m16n8k16.row.col.f32.f16.f16.f32  { %f1066, %f1067, %f1068, %f1069 },  { %r765, %r766, %r767, %r768},  { %r800, %r801 },  { %f810, %f811, %f812, %f813 };
	// end inline asm
	// begin inline asm
	mma.sync.aligned.m16n8k16.row.col.f32.f16.f16.f32  { %f1074, %f1075, %f1076, %f1077 },  { %r765, %r766, %r767, %r768},  { %r803, %r804 },  { %f818, %f819, %f820, %f821 };
	// end inline asm
	// begin inline asm
	mma.sync.aligned.m16n8k16.row.col.f32.f16.f16.f32  { %f1082, %f1083, %f1084, %f1085 },  { %r765, %r766, %r767, %r768},  { %r806, %r807 },  { %f826, %f827, %f828, %f829 };
	// end inline asm
	// begin inline asm
	mma.sync.aligned.m16n8k16.row.col.f32.f16.f16.f32  { %f1090, %f1091, %f1092, %f1093 },  { %r770, %r771, %r772, %r773},  { %r785, %r786 },  { %f834, %f835, %f836, %f837 };
	// end inline asm
	// begin inline asm
	mma.sync.aligned.m16n8k16.row.col.f32.f16.f16.f32  { %f1098, %f1099, %f1100, %f1101 },  { %r770, %r771, %r772, %r773},  { %r788, %r789 },  { %f842, %f843, %f844, %f845 };
	// end inline asm
	// begin inline asm
	mma.sync.aligned.m16n8k16.row.col.f32.f16.f16.f32  { %f1106, %f1107, %f1108, %f1109 },  { %r770, %r771, %r772, %r773},  { %r791, %r792 },  { %f850, %f851, %f852, %f853 };
	// end inline asm
	// begin inline asm
	mma.sync.aligned.m16n8k16.row.col.f32.f16.f16.f32  { %f1114, %f1115, %f1116, %f1117 },  { %r770, %r771, %r772, %r773},  { %r794, %r795 },  { %f858, %f859, %f860, %f861 };
	// end inline asm
	// begin inline asm
	mma.sync.aligned.m16n8k16.row.col.f32.f16.f16.f32  { %f1122, %f1123, %f1124, %f1125 },  { %r770, %r771, %r772, %r773},  { %r797, %r798 },  { %f866, %f867, %f868, %f869 };
	// end inline asm
	// begin inline asm
	mma.sync.aligned.m16n8k16.row.col.f32.f16.f16.f32  { %f1130, %f1131, %f1132, %f1133 },  { %r770, %r771, %r772, %r773},  { %r800, %r801 },  { %f874, %f875, %f876, %f877 };
	// end inline asm
	// begin inline asm
	mma.sync.aligned.m16n8k16.row.col.f32.f16.f16.f32  { %f1138, %f1139, %f1140, %f1141 },  { %r770, %r771, %r772, %r773},  { %r803, %r804 },  { %f882, %f883, %f884, %f885 };
	// end inline asm
	// begin inline asm
	mma.sync.aligned.m16n8k16.row.col.f32.f16.f16.f32  { %f1146, %f1147, %f1148, %f1149 },  { %r770, %r771, %r772, %r773},  { %r806, %r807 },  { %f890, %f891, %f892, %f893 };
	// end inline asm
	// begin inline asm
	mma.sync.aligned.m16n8k16.row.col.f32.f16.f16.f32  { %f1154, %f1155, %f1156, %f1157 },  { %r775, %r776, %r777, %r778},  { %r785, %r786 },  { %f898, %f899, %f900, %f901 };
	// end inline asm
	// begin inline asm
	mma.sync.aligned.m16n8k16.row.col.f32.f16.f16.f32  { %f1162, %f1163, %f1164, %f1165 },  { %r775, %r776, %r777, %r778},  { %r788, %r789 },  { %f906, %f907, %f908, %f909 };
	// end inline asm
	// begin inline asm
	mma.sync.aligned.m16n8k16.row.col.f32.f16.f16.f32  { %f1170, %f1171, %f1172, %f1173 },  { %r775, %r776, %r777, %r778},  { %r791, %r792 },  { %f914, %f915, %f916, %f917 };
	// end inline asm
	// begin inline asm
	mma.sync.aligned.m16n8k16.row.col.f32.f16.f16.f32  { %f1178, %f1179, %f1180, %f1181 },  { %r775, %r776, %r777, %r778},  { %r794, %r795 },  { %f922, %f923, %f924, %f925 };
	// end inline asm
	// begin inline asm
	mma.sync.aligned.m16n8k16.row.col.f32.f16.f16.f32  { %f1186, %f1187, %f1188, %f1189 },  { %r775, %r776, %r777, %r778},  { %r797, %r798 },  { %f930, %f931, %f932, %f933 };
	// end inline asm
	// begin inline asm
	mma.sync.aligned.m16n8k16.row.col.f32.f16.f16.f32  { %f1194, %f1195, %f1196, %f1197 },  { %r775, %r776, %r777, %r778},  { %r800, %r801 },  { %f938, %f939, %f940, %f941 };
	// end inline asm
	// begin inline asm
	mma.sync.aligned.m16n8k16.row.col.f32.f16.f16.f32  { %f1202, %f1203, %f1204, %f1205 },  { %r775, %r776, %r777, %r778},  { %r803, %r804 },  { %f946, %f947, %f948, %f949 };
	// end inline asm
	// begin inline asm
	mma.sync.aligned.m16n8k16.row.col.f32.f16.f16.f32  { %f1210, %f1211, %f1212, %f1213 },  { %r775, %r776, %r777, %r778},  { %r806, %r807 },  { %f954, %f955, %f956, %f957 };
	// end inline asm
	// begin inline asm
	mma.sync.aligned.m16n8k16.row.col.f32.f16.f16.f32  { %f1218, %f1219, %f1220, %f1221 },  { %r780, %r781, %r782, %r783},  { %r785, %r786 },  { %f962, %f963, %f964, %f965 };
	// end inline asm
	// begin inline asm
	mma.sync.aligned.m16n8k16.row.col.f32.f16.f16.f32  { %f1226, %f1227, %f1228, %f1229 },  { %r780, %r781, %r782, %r783},  { %r788, %r789 },  { %f970, %f971, %f972, %f973 };
	// end inline asm
	// begin inline asm
	mma.sync.aligned.m16n8k16.row.col.f32.f16.f16.f32  { %f1234, %f1235, %f1236, %f1237 },  { %r780, %r781, %r782, %r783},  { %r791, %r792 },  { %f978, %f979, %f980, %f981 };
	// end inline asm
	// begin inline asm
	mma.sync.aligned.m16n8k16.row.col.f32.f16.f16.f32  { %f1242, %f1243, %f1244, %f1245 },  { %r780, %r781, %r782, %r783},  { %r794, %r795 },  { %f986, %f987, %f988, %f989 };
	// end inline asm
	// begin inline asm
	mma.sync.aligned.m16n8k16.row.col.f32.f16.f16.f32  { %f1250, %f1251, %f1252, %f1253 },  { %r780, %r781, %r782, %r783},  { %r797, %r798 },  { %f994, %f995, %f996, %f997 };
	// end inline asm
	// begin inline asm
	mma.sync.aligned.m16n8k16.row.col.f32.f16.f16.f32  { %f1258, %f1259, %f1260, %f1261 },  { %r780, %r781, %r782, %r783},  { %r800, %r801 },  { %f1002, %f1003, %f1004, %f1005 };
	// end inline asm
	// begin inline asm
	mma.sync.aligned.m16n8k16.row.col.f32.f16.f16.f32  { %f1266, %f1267, %f1268, %f1269 },  { %r780, %r781, %r782, %r783},  { %r803, %r804 },  { %f1010, %f1011, %f1012, %f1013 };
	// end inline asm
	// begin inline asm
	mma.sync.aligned.m16n8k16.row.col.f32.f16.f16.f32  { %f1274, %f1275, %f1276, %f1277 },  { %r780, %r781, %r782, %r783},  { %r806, %r807 },  { %f1018, %f1019, %f1020, %f1021 };
	// end inline asm
	// begin inline asm
	ldmatrix.sync.aligned.x4.m8n8.shared.b16 { %r1001, %r1002, %r1003, %r1004 }, [%r54];
	// end inline asm
	// begin inline asm
	ldmatrix.sync.aligned.x4.m8n8.shared.b16 { %r1006, %r1007, %r1008, %r1009 }, [%r54];
	// end inline asm
	// begin inline asm
	ldmatrix.sync.aligned.x4.m8n8.shared.b16 { %r1011, %r1012, %r1013, %r1014 }, [%r54];
	// end inline asm
	// begin inline asm
	ldmatrix.sync.aligned.x4.m8n8.shared.b16 { %r1016, %r1017, %r1018, %r1019 }, [%r54];
	// end inline asm
	// begin inline asm
	ldmatrix.sync.aligned.x2.m8n8.shared.b16 { %r1021, %r1022 }, [%r76];
	// end inline asm
	// begin inline asm
	ldmatrix.sync.aligned.x2.m8n8.shared.b16 { %r1024, %r1025 }, [%r76];
	// end inline asm
	// begin inline asm
	ldmatrix.sync.aligned.x2.m8n8.shared.b16 { %r1027, %r1028 }, [%r76];
	// end inline asm
	// begin inline asm
	ldmatrix.sync.aligned.x2.m8n8.shared.b16 { %r1030, %r1031 }, [%r76];
	// end inline asm
	// begin inline asm
	ldmatrix.sync.aligned.x2.m8n8.shared.b16 { %r1033, %r1034 }, [%r76];
	// end inline asm
	// begin inline asm
	ldmatrix.sync.aligned.x2.m8n8.shared.b16 { %r1036, %r1037 }, [%r76];
	// end inline asm
	// begin inline asm
	ldmatrix.sync.aligned.x2.m8n8.shared.b16 { %r1039, %r1040 }, [%r76];
	// end inline asm
	// begin inline asm
	ldmatrix.sync.aligned.x2.m8n8.shared.b16 { %r1042, %r1043 }, [%r76];
	// end inline asm
	// begin inline asm
	mma.sync.aligned.m16n8k16.row.col.f32.f16.f16.f32  { %f1282, %f1283, %f1284, %f1285 },  { %r1001, %r1002, %r1003, %r1004},  { %r1021, %r1022 },  { %f1026, %f1027, %f1028, %f1029 };
	// end inline asm
	// begin inline asm
	mma.sync.aligned.m16n8k16.row.col.f32.f16.f16.f32  { %f1290, %f1291, %f1292, %f1293 },  { %r1001, %r1002, %r1003, %r1004},  { %r1024, %r1025 },  { %f1034, %f1035, %f1036, %f1037 };
	// end inline asm
	// begin inline asm
	mma.sync.aligned.m16n8k16.row.col.f32.f16.f16.f32  { %f1298, %f1299, %f1300, %f1301 },  { %r1001, %r1002, %r1003, %r1004},  { %r1027, %r1028 },  { %f1042, %f1043, %f1044, %f1045 };
	// end inline asm
	// begin inline asm
	mma.sync.aligned.m16n8k16.row.col.f32.f16.f16.f32  { %f1306, %f1307, %f1308, %f1309 },  { %r1001, %r1002, %r1003, %r1004},  { %r1030, %r1031 },  { %f1050, %f1051, %f1052, %f1053 };
	// end inline asm
	// begin inline asm
	mma.sync.aligned.m16n8k16.row.col.f32.f16.f16.f32  { %f1314, %f1315, %f1316, %f1317 },  { %r1001, %r1002, %r1003, %r1004},  { %r1033, %r1034 },  { %f1058, %f1059, %f1060, %f1061 };
	// end inline asm
	// begin inline asm
	mma.sync.aligned.m16n8k16.row.col.f32.f16.f16.f32  { %f1322, %f1323, %f1324, %f1325 },  { %r1001, %r1002, %r1003, %r1004},  { %r1036, %r1037 },  { %f1066, %f1067, %f1068, %f1069 };
	// end inline asm
	// begin inline asm
	mma.sync.aligned.m16n8k16.row.col.f32.f16.f16.f32  { %f1330, %f1331, %f1332, %f1333 },  { %r1001, %r1002, %r1003, %r1004},  { %r1039, %r1040 },  { %f1074, %f1075, %f1076, %f1077 };
	// end inline asm
	// begin inline asm
	mma.sync.aligned.m16n8k16.row.col.f32.f16.f16.f32  { %f1338, %f1339, %f1340, %f1341 },  { %r1001, %r1002, %r1003, %r1004},  { %r1042, %r1043 },  { %f1082, %f1083, %f1084, %f1085 };
	// end inline asm
	// begin inline asm
	mma.sync.aligned.m16n8k16.row.col.f32.f16.f16.f32  { %f1346, %f1347, %f1348, %f1349 },  { %r1006, %r1007, %r1008, %r1009},  { %r1021, %r1022 },  { %f1090, %f1091, %f1092, %f1093 };
	// end inline asm
	// begin inline asm
	mma.sync.aligned.m16n8k16.row.col.f32.f16.f16.f32  { %f1354, %f1355, %f1356, %f1357 },  { %r1006, %r1007, %r1008, %r1009},  { %r1024, %r1025 },  { %f1098, %f1099, %f1100, %f1101 };
	// end inline asm
	// begin inline asm
	mma.sync.aligned.m16n8k16.row.col.f32.f16.f16.f32  { %f1362, %f1363, %f1364, %f1365 },  { %r1006, %r1007, %r1008, %r1009},  { %r1027, %r1028 },  { %f1106, %f1107, %f1108, %f1109 };
	// end inline asm
	// begin inline asm
	mma.sync.aligned.m16n8k16.row.col.f32.f16.f16.f32  { %f1370, %f1371, %f1372, %f1373 },  { %r1006, %r1007, %r1008, %r1009},  { %r1030, %r1031 },  { %f1114, %f1115, %f1116, %f1117 };
	// end inline asm
	// begin inline asm
	mma.sync.aligned.m16n8k16.row.col.f32.f16.f16.f32  { %f1378, %f1379, %f1380, %f1381 },  { %r1006, %r1007, %r1008, %r1009},  { %r1033, %r1034 },  { %f1122, %f1123, %f1124, %f1125 };
	// end inline asm
	// begin inline asm
	mma.sync.aligned.m16n8k16.row.col.f32.f16.f16.f32  { %f1386, %f1387, %f1388, %f1389 },  { %r1006, %r1007, %r1008, %r1009},  { %r1036, %r1037 },  { %f1130, %f1131, %f1132, %f1133 };
	// end inline asm
	// begin inline asm
	mma.sync.aligned.m16n8k16.row.col.f32.f16.f16.f32  { %f1394, %f1395, %f1396, %f1397 },  { %r1006, %r1007, %r1008, %r1009},  { %r1039, %r1040 },  { %f1138, %f1139, %f1140, %f1141 };
	// end inline asm
	// begin inline asm
	mma.sync.aligned.m16n8k16.row.col.f32.f16.f16.f32  { %f1402, %f1403, %f1404, %f1405 },  { %r1006, %r1007, %r1008, %r1009},  { %r1042, %r1043 },  { %f1146, %f1147, %f1148, %f1149 };
	// end inline asm
	// begin inline asm
	mma.sync.aligned.m16n8k16.row.col.f32.f16.f16.f32  { %f1410, %f1411, %f1412, %f1413 },  { %r1011, %r1012, %r1013, %r1014},  { %r1021, %r1022 },  { %f1154, %f1155, %f1156, %f1157 };
	// end inline asm
	// begin inline asm
	mma.sync.aligned.m16n8k16.row.col.f32.f16.f16.f32  { %f1418, %f1419, %f1420, %f1421 },  { %r1011, %r1012, %r1013, %r1014},  { %r1024, %r1025 },  { %f1162, %f1163, %f1164, %f1165 };
	// end inline asm
	// begin inline asm
	mma.sync.aligned.m16n8k16.row.col.f32.f16.f16.f32  { %f1426, %f1427, %f1428, %f1429 },  { %r1011, %r1012, %r1013, %r1014},  { %r1027, %r1028 },  { %f1170, %f1171, %f1172, %f1173 };
	// end inline asm
	// begin inline asm
	mma.sync.aligned.m16n8k16.row.col.f32.f16.f16.f32  { %f1434, %f1435, %f1436, %f1437 },  { %r1011, %r1012, %r1013, %r1014},  { %r1030, %r1031 },  { %f1178, %f1179, %f1180, %f1181 };
	// end inline asm
	// begin inline asm
	mma.sync.aligned.m16n8k16.row.col.f32.f16.f16.f32  { %f1442, %f1443, %f1444, %f1445 },  { %r1011, %r1012, %r1013, %r1014},  { %r1033, %r1034 },  { %f1186, %f1187, %f1188, %f1189 };
	// end inline asm
	// begin inline asm
	mma.sync.aligned.m16n8k16.row.col.f32.f16.f16.f32  { %f1450, %f1451, %f1452, %f1453 },  { %r1011, %r1012, %r1013, %r1014},  { %r1036, %r1037 },  { %f1194, %f1195, %f1196, %f1197 };
	// end inline asm
	// begin inline asm
	mma.sync.aligned.m16n8k16.row.col.f32.f16.f16.f32  { %f1458, %f1459, %f1460, %f1461 },  { %r1011, %r1012, %r1013, %r1014},  { %r1039, %r1040 },  { %f1202, %f1203, %f1204, %f1205 };
	// end inline asm
	// begin inline asm
	mma.sync.aligned.m16n8k16.row.col.f32.f16.f16.f32  { %f1466, %f1467, %f1468, %f1469 },  { %r1011, %r1012, %r1013, %r1014},  { %r1042, %r1043 },  { %f1210, %f1211, %f1212, %f1213 };
	// end inline asm
	// begin inline asm
	mma.sync.aligned.m16n8k16.row.col.f32.f16.f16.f32  { %f1474, %f1475, %f1476, %f1477 },  { %r1016, %r1017, %r1018, %r1019},  { %r1021, %r1022 },  { %f1218, %f1219, %f1220, %f1221 };
	// end inline asm
	// begin inline asm
	mma.sync.aligned.m16n8k16.row.col.f32.f16.f16.f32  { %f1482, %f1483, %f1484, %f1485 },  { %r1016, %r1017, %r1018, %r1019},  { %r1024, %r1025 },  { %f1226, %f1227, %f1228, %f1229 };
	// end inline asm
	// begin inline asm
	mma.sync.aligned.m16n8k16.row.col.f32.f16.f16.f32  { %f1490, %f1491, %f1492, %f1493 },  { %r1016, %r1017, %r1018, %r1019},  { %r1027, %r1028 },  { %f1234, %f1235, %f1236, %f1237 };
	// end inline asm
	// begin inline asm
	mma.sync.aligned.m16n8k16.row.col.f32.f16.f16.f32  { %f1498, %f1499, %f1500, %f1501 },  { %r1016, %r1017, %r1018, %r1019},  { %r1030, %r1031 },  { %f1242, %f1243, %f1244, %f1245 };
	// end inline asm
	// begin inline asm
	mma.sync.aligned.m16n8k16.row.col.f32.f16.f16.f32  { %f1506, %f1507, %f1508, %f1509 },  { %r1016, %r1017, %r1018, %r1019},  { %r1033, %r1034 },  { %f1250, %f1251, %f1252, %f1253 };
	// end inline asm
	// begin inline asm
	mma.sync.aligned.m16n8k16.row.col.f32.f16.f16.f32  { %f1514, %f1515, %f1516, %f1517 },  { %r1016, %r1017, %r1018, %r1019},  { %r1036, %r1037 },  { %f1258, %f1259, %f1260, %f1261 };
	// end inline asm
	// begin inline asm
	mma.sync.aligned.m16n8k16.row.col.f32.f16.f16.f32  { %f1522, %f1523, %f1524, %f1525 },  { %r1016, %r1017, %r1018, %r1019},  { %r1039, %r1040 },  { %f1266, %f1267, %f1268, %f1269 };
	// end inline asm
	// begin inline asm
	mma.sync.aligned.m16n8k16.row.col.f32.f16.f16.f32  { %f1530, %f1531, %f1532, %f1533 },  { %r1016, %r1017, %r1018, %r1019},  { %r1042, %r1043 },  { %f1274, %f1275, %f1276, %f1277 };
	// end inline asm
	// begin inline asm
	ldmatrix.sync.aligned.x4.m8n8.shared.b16 { %r1237, %r1238, %r1239, %r1240 }, [%r54];
	// end inline asm
	// begin inline asm
	ldmatrix.sync.aligned.x4.m8n8.shared.b16 { %r1242, %r1243, %r1244, %r1245 }, [%r54];
	// end inline asm
	// begin inline asm
	ldmatrix.sync.aligned.x4.m8n8.shared.b16 { %r1247, %r1248, %r1249, %r1250 }, [%r54];
	// end inline asm
	// begin inline asm
	ldmatrix.sync.aligned.x4.m8n8.shared.b16 { %r1252, %r1253, %r1254, %r1255 }, [%r54];
	// end inline asm
	// begin inline asm
	ldmatrix.sync.aligned.x2.m8n8.shared.b16 { %r1257, %r1258 }, [%r76];
	// end inline asm
	// begin inline asm
	ldmatrix.sync.aligned.x2.m8n8.shared.b16 { %r1260, %r1261 }, [%r76];
	// end inline asm
	// begin inline asm
	ldmatrix.sync.aligned.x2.m8n8.shared.b16 { %r1263, %r1264 }, [%r76];
	// end inline asm
	// begin inline asm
	ldmatrix.sync.aligned.x2.m8n8.shared.b16 { %r1266, %r1267 }, [%r76];
	// end inline asm
	// begin inline asm
	ldmatrix.sync.aligned.x2.m8n8.shared.b16 { %r1269, %r1270 }, [%r76];
	// end inline asm
	// begin inline asm
	ldmatrix.sync.aligned.x2.m8n8.shared.b16 { %r1272, %r1273 }, [%r76];
	// end inline asm
	// begin inline asm
	ldmatrix.sync.aligned.x2.m8n8.shared.b16 { %r1275, %r1276 }, [%r76];
	// end inline asm
	// begin inline asm
	ldmatrix.sync.aligned.x2.m8n8.shared.b16 { %r1278, %r1279 }, [%r76];
	// end inline asm
	// begin inline asm
	mma.sync.aligned.m16n8k16.row.col.f32.f16.f16.f32  { %f1538, %f1539, %f1540, %f1541 },  { %r1237, %r1238, %r1239, %r1240},  { %r1257, %r1258 },  { %f1282, %f1283, %f1284, %f1285 };
	// end inline asm
	// begin inline asm
	mma.sync.aligned.m16n8k16.row.col.f32.f16.f16.f32  { %f1546, %f1547, %f1548, %f1549 },  { %r1237, %r1238, %r1239, %r1240},  { %r1260, %r1261 },  { %f1290, %f1291, %f1292, %f1293 };
	// end inline asm
	// begin inline asm
	mma.sync.aligned.m16n8k16.row.col.f32.f16.f16.f32  { %f1554, %f1555, %f1556, %f1557 },  { %r1237, %r1238, %r1239, %r1240},  { %r1263, %r1264 },  { %f1298, %f1299, %f1300, %f1301 };
	// end inline asm
	// begin inline asm
	mma.sync.aligned.m16n8k16.row.col.f32.f16.f16.f32  { %f1562, %f1563, %f1564, %f1565 },  { %r1237, %r1238, %r1239, %r1240},  { %r1266, %r1267 },  { %f1306, %f1307, %f1308, %f1309 };
	// end inline asm
	// begin inline asm
	mma.sync.aligned.m16n8k16.row.col.f32.f16.f16.f32  { %f1570, %f1571, %f1572, %f1573 },  { %r1237, %r1238, %r1239, %r1240},  { %r1269, %r1270 },  { %f1314, %f1315, %f1316, %f1317 };
	// end inline asm
	// begin inline asm
	mma.sync.aligned.m16n8k16.row.col.f32.f16.f16.f32  { %f1578, %f1579, %f1580, %f1581 },  { %r1237, %r1238, %r1239, %r1240},  { %r1272, %r1273 },  { %f1322, %f1323, %f1324, %f1325 };
	// end inline asm
	// begin inline asm
	mma.sync.aligned.m16n8k16.row.col.f32.f16.f16.f32  { %f1586, %f1587, %f1588, %f1589 },  { %r1237, %r1238, %r1239, %r1240},  { %r1275, %r1276 },  { %f1330, %f1331, %f1332, %f1333 };
	// end inline asm
	// begin inline asm
	mma.sync.aligned.m16n8k16.row.col.f32.f16.f16.f32  { %f1594, %f1595, %f1596, %f1597 },  { %r1237, %r1238, %r1239, %r1240},  { %r1278, %r1279 },  { %f1338, %f1339, %f1340, %f1341 };
	// end inline asm
	// begin inline asm
	mma.sync.aligned.m16n8k16.row.col.f32.f16.f16.f32  { %f1602, %f1603, %f1604, %f1605 },  { %r1242, %r1243, %r1244, %r1245},  { %r1257, %r1258 },  { %f1346, %f1347, %f1348, %f1349 };
	// end inline asm
	// begin inline asm
	mma.sync.aligned.m16n8k16.row.col.f32.f16.f16.f32  { %f1610, %f1611, %f1612, %f1613 },  { %r1242, %r1243, %r1244, %r1245},  { %r1260, %r1261 },  { %f1354, %f1355, %f1356, %f1357 };
	// end inline asm
	// begin inline asm
	mma.sync.aligned.m16n8k16.row.col.f32.f16.f16.f32  { %f1618, %f1619, %f1620, %f1621 },  { %r1242, %r1243, %r1244, %r1245},  { %r1263, %r1264 },  { %f1362, %f1363, %f1364, %f1365 };
	// end inline asm
	// begin inline asm
	mma.sync.aligned.m16n8k16.row.col.f32.f16.f16.f32  { %f1626, %f1627, %f1628, %f1629 },  { %r1242, %r1243, %r1244, %r1245},  { %r1266, %r1267 },  { %f1370, %f1371, %f1372, %f1373 };
	// end inline asm
	// begin inline asm
	mma.sync.aligned.m16n8k16.row.col.f32.f16.f16.f32  { %f1634, %f1635, %f1636, %f1637 },  { %r1242, %r1243, %r1244, %r1245},  { %r1269, %r1270 },  { %f1378, %f1379, %f1380, %f1381 };
	// end inline asm
	// begin inline asm
	mma.sync.aligned.m16n8k16.row.col.f32.f16.f16.f32  { %f1642, %f1643, %f1644, %f1645 },  { %r1242, %r1243, %r1244, %r1245},  { %r1272, %r1273 },  { %f1386, %f1387, %f1388, %f1389 };
	// end inline asm
	// begin inline asm
	mma.sync.aligned.m16n8k16.row.col.f32.f16.f16.f32  { %f1650, %f1651, %f1652, %f1653 },  { %r1242, %r1243, %r1244, %r1245},  { %r1275, %r1276 },  { %f1394, %f1395, %f1396, %f1397 };
	// end inline asm
	// begin inline asm
	mma.sync.aligned.m16n8k16.row.col.f32.f16.f16.f32  { %f1658, %f1659, %f1660, %f1661 },  { %r1242, %r1243, %r1244, %r1245},  { %r1278, %r1279 },  { %f1402, %f1403, %f1404, %f1405 };
	// end inline asm
	// begin inline asm
	mma.sync.aligned.m16n8k16.row.col.f32.f16.f16.f32  { %f1666, %f1667, %f1668, %f1669 },  { %r1247, %r1248, %r1249, %r1250},  { %r1257, %r1258 },  { %f1410, %f1411, %f1412, %f1413 };
	// end inline asm
	// begin inline asm
	mma.sync.aligned.m16n8k16.row.col.f32.f16.f16.f32  { %f1674, %f1675, %f1676, %f1677 },  { %r1247, %r1248, %r1249, %r1250},  { %r1260, %r1261 },  { %f1418, %f1419, %f1420, %f1421 };
	// end inline asm
	// begin inline asm
	mma.sync.aligned.m16n8k16.row.col.f32.f16.f16.f32  { %f1682, %f1683, %f1684, %f1685 },  { %r1247, %r1248, %r1249, %r1250},  { %r1263, %r1264 },  { %f1426, %f1427, %f1428, %f1429 };
	// end inline asm
	// begin inline asm
	mma.sync.aligned.m16n8k16.row.col.f32.f16.f16.f32  { %f1690, %f1691, %f1692, %f1693 },  { %r1247, %r1248, %r1249, %r1250},  { %r1266, %r1267 },  { %f1434, %f1435, %f1436, %f1437 };
	// end inline asm
	// begin inline asm
	mma.sync.aligned.m16n8k16.row.col.f32.f16.f16.f32  { %f1698, %f1699, %f1700, %f1701 },  { %r1247, %r1248, %r1249, %r1250},  { %r1269, %r1270 },  { %f1442, %f1443, %f1444, %f1445 };
	// end inline asm
	// begin inline asm
	mma.sync.aligned.m16n8k16.row.col.f32.f16.f16.f32  { %f1706, %f1707, %f1708, %f1709 },  { %r1247, %r1248, %r1249, %r1250},  { %r1272, %r1273 },  { %f1450, %f1451, %f1452, %f1453 };
	// end inline asm
	// begin inline asm
	mma.sync.aligned.m16n8k16.row.col.f32.f16.f16.f32  { %f1714, %f1715, %f1716, %f1717 },  { %r1247, %r1248, %r1249, %r1250},  { %r1275, %r1276 },  { %f1458, %f1459, %f1460, %f1461 };
	// end inline asm
	// begin inline asm
	mma.sync.aligned.m16n8k16.row.col.f32.f16.f16.f32  { %f1722, %f1723, %f1724, %f1725 },  { %r1247, %r1248, %r1249, %r1250},  { %r1278, %r1279 },  { %f1466, %f1467, %f1468, %f1469 };
	// end inline asm
	// begin inline asm
	mma.sync.aligned.m16n8k16.row.col.f32.f16.f16.f32  { %f1730, %f1731, %f1732, %f1733 },  { %r1252, %r1253, %r1254, %r1255},  { %r1257, %r1258 },  { %f1474, %f1475, %f1476, %f1477 };
	// end inline asm
	// begin inline asm
	mma.sync.aligned.m16n8k16.row.col.f32.f16.f16.f32  { %f1738, %f1739, %f1740, %f1741 },  { %r1252, %r1253, %r1254, %r1255},  { %r1260, %r1261 },  { %f1482, %f1483, %f1484, %f1485 };
	// end inline asm
	// begin inline asm
	mma.sync.aligned.m16n8k16.row.col.f32.f16.f16.f32  { %f1746, %f1747, %f1748, %f1749 },  { %r1252, %r1253, %r1254, %r1255},  { %r1263, %r1264 },  { %f1490, %f1491, %f1492, %f1493 };
	// end inline asm
	// begin inline asm
	mma.sync.aligned.m16n8k16.row.col.f32.f16.f16.f32  { %f1754, %f1755, %f1756, %f1757 },  { %r1252, %r1253, %r1254, %r1255},  { %r1266, %r1267 },  { %f1498, %f1499, %f1500, %f1501 };
	// end inline asm
	// begin inline asm
	mma.sync.aligned.m16n8k16.row.col.f32.f16.f16.f32  { %f1762, %f1763, %f1764, %f1765 },  { %r1252, %r1253, %r1254, %r1255},  { %r1269, %r1270 },  { %f1506, %f1507, %f1508, %f1509 };
	// end inline asm
	// begin inline asm
	mma.sync.aligned.m16n8k16.row.col.f32.f16.f16.f32  { %f1770, %f1771, %f1772, %f1773 },  { %r1252, %r1253, %r1254, %r1255},  { %r1272, %r1273 },  { %f1514, %f1515, %f1516, %f1517 };
	// end inline asm
	// begin inline asm
	mma.sync.aligned.m16n8k16.row.col.f32.f16.f16.f32  { %f1778, %f1779, %f1780, %f1781 },  { %r1252, %r1253, %r1254, %r1255},  { %r1275, %r1276 },  { %f1522, %f1523, %f1524, %f1525 };
	// end inline asm
	// begin inline asm
	mma.sync.aligned.m16n8k16.row.col.f32.f16.f16.f32  { %f1786, %f1787, %f1788, %f1789 },  { %r1252, %r1253, %r1254, %r1255},  { %r1278, %r1279 },  { %f1530, %f1531, %f1532, %f1533 };
	// end inline asm
	// begin inline asm
	ldmatrix.sync.aligned.x4.m8n8.shared.b16 { %r1473, %r1474, %r1475, %r1476 }, [%r54];
	// end inline asm
	// begin inline asm
	ldmatrix.sync.aligned.x4.m8n8.shared.b16 { %r1478, %r1479, %r1480, %r1481 }, [%r54];
	// end inline asm
	// begin inline asm
	ldmatrix.sync.aligned.x4.m8n8.shared.b16 { %r1483, %r1484, %r1485, %r1486 }, [%r54];
	// end inline asm
	// begin inline asm
	ldmatrix.sync.aligned.x4.m8n8.shared.b16 { %r1488, %r1489, %r1490, %r1491 }, [%r54];
	// end inline asm
	// begin inline asm
	ldmatrix.sync.aligned.x2.m8n8.shared.b16 { %r1493, %r1494 }, [%r76];
	// end inline asm
	// begin inline asm
	ldmatrix.sync.aligned.x2.m8n8.shared.b16 { %r1496, %r1497 }, [%r76];
	// end inline asm
	// begin inline asm
	ldmatrix.sync.aligned.x2.m8n8.shared.b16 { %r1499, %r1500 }, [%r76];
	// end inline asm
	// begin inline asm
	ldmatrix.sync.aligned.x2.m8n8.shared.b16 { %r1502, %r1503 }, [%r76];
	// end inline asm
	// begin inline asm
	ldmatrix.sync.aligned.x2.m8n8.shared.b16 { %r1505, %r1506 }, [%r76];
	// end inline asm
	// begin inline asm
	ldmatrix.sync.aligned.x2.m8n8.shared.b16 { %r1508, %r1509 }, [%r76];
	// end inline asm
	// begin inline asm
	ldmatrix.sync.aligned.x2.m8n8.shared.b16 { %r1511, %r1512 }, [%r76];
	// end inline asm
	// begin inline asm
	ldmatrix.sync.aligned.x2.m8n8.shared.b16 { %r1514, %r1515 }, [%r76];
	// end inline asm
	// begin inline asm
	mma.sync.aligned.m16n8k16.row.col.f32.f16.f16.f32  { %f1794, %f1795, %f1796, %f1797 },  { %r1473, %r1474, %r1475, %r1476},  { %r1493, %r1494 },  { %f1538, %f1539, %f1540, %f1541 };
	// end inline asm
	// begin inline asm
	mma.sync.aligned.m16n8k16.row.col.f32.f16.f16.f32  { %f1802, %f1803, %f1804, %f1805 },  { %r1473, %r1474, %r1475, %r1476},  { %r1496, %r1497 },  { %f1546, %f1547, %f1548, %f1549 };
	// end inline asm
	// begin inline asm
	mma.sync.aligned.m16n8k16.row.col.f32.f16.f16.f32  { %f1810, %f1811, %f1812, %f1813 },  { %r1473, %r1474, %r1475, %r1476},  { %r1499, %r1500 },  { %f1554, %f1555, %f1556, %f1557 };
	// end inline asm
	// begin inline asm
	mma.sync.aligned.m16n8k16.row.col.f32.f16.f16.f32  { %f1818, %f1819, %f1820, %f1821 },  { %r1473, %r1474, %r1475, %r1476},  { %r1502, %r1503 },  { %f1562, %f1563, %f1564, %f1565 };
	// end inline asm
	// begin inline asm
	mma.sync.aligned.m16n8k16.row.col.f32.f16.f16.f32  { %f1826, %f1827, %f1828, %f1829 },  { %r1473, %r1474, %r1475, %r1476},  { %r1505, %r1506 },  { %f1570, %f1571, %f1572, %f1573 };
	// end inline asm
	// begin inline asm
	mma.sync.aligned.m16n8k16.row.col.f32.f16.f16.f32  { %f1834, %f1835, %f1836, %f1837 },  { %r1473, %r1474, %r1475, %r1476},  { %r1508, %r1509 },  { %f1578, %f1579, %f1580, %f1581 };
	// end inline asm
	// begin inline asm
	mma.sync.aligned.m16n8k16.row.col.f32.f16.f16.f32  { %f1842, %f1843, %f1844, %f1845 },  { %r1473, %r1474, %r1475, %r1476},  { %r1511, %r1512 },  { %f1586, %f1587, %f1588, %f1589 };
	// end inline asm
	// begin inline asm
	mma.sync.aligned.m16n8k16.row.col.f32.f16.f16.f32  { %f1850, %f1851, %f1852, %f1853 },  { %r1473, %r1474, %r1475, %r1476},  { %r1514, %r1515 },  { %f1594, %f1595, %f1596, %f1597 };
	// end inline asm
	// begin inline asm
	mma.sync.aligned.m16n8k16.row.col.f32.f16.f16.f32  { %f1858, %f1859, %f1860, %f1861 },  { %r1478, %r1479, %r1480, %r1481},  { %r1493, %r1494 },  { %f1602, %f1603, %f1604, %f1605 };
	// end inline asm
	// begin inline asm
	mma.sync.aligned.m16n8k16.row.col.f32.f16.f16.f32  { %f1866, %f1867, %f1868, %f1869 },  { %r1478, %r1479, %r1480, %r1481},  { %r1496, %r1497 },  { %f1610, %f1611, %f1612, %f1613 };
	// end inline asm
	// begin inline asm
	mma.sync.aligned.m16n8k16.row.col.f32.f16.f16.f32  { %f1874, %f1875, %f1876, %f1877 },  { %r1478, %r1479, %r1480, %r1481},  { %r1499, %r1500 },  { %f1618, %f1619, %f1620, %f1621 };
	// end inline asm
	// begin inline asm
	mma.sync.aligned.m16n8k16.row.col.f32.f16.f16.f32  { %f1882, %f1883, %f1884, %f1885 },  { %r1478, %r1479, %r1480, %r1481},  { %r1502, %r1503 },  { %f1626, %f1627, %f1628, %f1629 };
	// end inline asm
	// begin inline asm
	mma.sync.aligned.m16n8k16.row.col.f32.f16.f16.f32  { %f1890, %f1891, %f1892, %f1893 },  { %r1478, %r1479, %r1480, %r1481},  { %r1505, %r1506 },  { %f1634, %f1635, %f1636, %f1637 };
	// end inline asm
	// begin inline asm
	mma.sync.aligned.m16n8k16.row.col.f32.f16.f16.f32  { %f1898, %f1899, %f1900, %f1901 },  { %r1478, %r1479, %r1480, %r1481},  { %r1508, %r1509 },  { %f1642, %f1643, %f1644, %f1645 };
	// end inline asm
	// begin inline asm
	mma.sync.aligned.m16n8k16.row.col.f32.f16.f16.f32  { %f1906, %f1907, %f1908, %f1909 },  { %r1478, %r1479, %r1480, %r1481},  { %r1511, %r1512 },  { %f1650, %f1651, %f1652, %f1653 };
	// end inline asm
	// begin inline asm
	mma.sync.aligned.m16n8k16.row.col.f32.f16.f16.f32  { %f1914, %f1915, %f1916, %f1917 },  { %r1478, %r1479, %r1480, %r1481},  { %r1514, %r1515 },  { %f1658, %f1659, %f1660, %f1661 };
	// end inline asm
	// begin inline asm
	mma.sync.aligned.m16n8k16.row.col.f32.f16.f16.f32  { %f1922, %f1923, %f1924, %f1925 },  { %r1483, %r1484, %r1485, %r1486},  { %r1493, %r1494 },  { %f1666, %f1667, %f1668, %f1669 };
	// end inline asm
	// begin inline asm
	mma.sync.aligned.m16n8k16.row.col.f32.f16.f16.f32  { %f1930, %f1931, %f1932, %f1933 },  { %r1483, %r1484, %r1485, %r1486},  { %r1496, %r1497 },  { %f1674, %f1675, %f1676, %f1677 };
	// end inline asm
	// begin inline asm
	mma.sync.aligned.m16n8k16.row.col.f32.f16.f16.f32  { %f1938, %f1939, %f1940, %f1941 },  { %r1483, %r1484, %r1485, %r1486},  { %r1499, %r1500 },  { %f1682, %f1683, %f1684, %f1685 };
	// end inline asm
	// begin inline asm
	mma.sync.aligned.m16n8k16.row.col.f32.f16.f16.f32  { %f1946, %f1947, %f1948, %f1949 },  { %r1483, %r1484, %r1485, %r1486},  { %r1502, %r1503 },  { %f1690, %f1691, %f1692, %f1693 };
	// end inline asm
	// begin inline asm
	mma.sync.aligned.m16n8k16.row.col.f32.f16.f16.f32  { %f1954, %f1955, %f1956, %f1957 },  { %r1483, %r1484, %r1485, %r1486},  { %r1505, %r1506 },  { %f1698, %f1699, %f1700, %f1701 };
	// end inline asm
	// begin inline asm
	mma.sync.aligned.m16n8k16.row.col.f32.f16.f16.f32  { %f1962, %f1963, %f1964, %f1965 },  { %r1483, %r1484, %r1485, %r1486},  { %r1508, %r1509 },  { %f1706, %f1707, %f1708, %f1709 };
	// end inline asm
	// begin inline asm
	mma.sync.aligned.m16n8k16.row.col.f32.f16.f16.f32  { %f1970, %f1971, %f1972, %f1973 },  { %r1483, %r1484, %r1485, %r1486},  { %r1511, %r1512 },  { %f1714, %f1715, %f1716, %f1717 };
	// end inline asm
	// begin inline asm
	mma.sync.aligned.m16n8k16.row.col.f32.f16.f16.f32  { %f1978, %f1979, %f1980, %f1981 },  { %r1483, %r1484, %r1485, %r1486},  { %r1514, %r1515 },  { %f1722, %f1723, %f1724, %f1725 };
	// end inline asm
	// begin inline asm
	mma.sync.aligned.m16n8k16.row.col.f32.f16.f16.f32  { %f1986, %f1987, %f1988, %f1989 },  { %r1488, %r1489, %r1490, %r1491},  { %r1493, %r1494 },  { %f1730, %f1731, %f1732, %f1733 };
	// end inline asm
	// begin inline asm
	mma.sync.aligned.m16n8k16.row.col.f32.f16.f16.f32  { %f1994, %f1995, %f1996, %f1997 },  { %r1488, %r1489, %r1490, %r1491},  { %r1496, %r1497 },  { %f1738, %f1739, %f1740, %f1741 };
	// end inline asm
	// begin inline asm
	mma.sync.aligned.m16n8k16.row.col.f32.f16.f16.f32  { %f2002, %f2003, %f2004, %f2005 },  { %r1488, %r1489, %r1490, %r1491},  { %r1499, %r1500 },  { %f1746, %f1747, %f1748, %f1749 };
	// end inline asm
	// begin inline asm
	mma.sync.aligned.m16n8k16.row.col.f32.f16.f16.f32  { %f2010, %f2011, %f2012, %f2013 },  { %r1488, %r1489, %r1490, %r1491},  { %r1502, %r1503 },  { %f1754, %f1755, %f1756, %f1757 };
	// end inline asm
	// begin inline asm
	mma.sync.aligned.m16n8k16.row.col.f32.f16.f16.f32  { %f2018, %f2019, %f2020, %f2021 },  { %r1488, %r1489, %r1490, %r1491},  { %r1505, %r1506 },  { %f1762, %f1763, %f1764, %f1765 };
	// end inline asm
	// begin inline asm
	mma.sync.aligned.m16n8k16.row.col.f32.f16.f16.f32  { %f2026, %f2027, %f2028, %f2029 },  { %r1488, %r1489, %r1490, %r1491},  { %r1508, %r1509 },  { %f1770, %f1771, %f1772, %f1773 };
	// end inline asm
	// begin inline asm
	mma.sync.aligned.m16n8k16.row.col.f32.f16.f16.f32  { %f2034, %f2035, %f2036, %f2037 },  { %r1488, %r1489, %r1490, %r1491},  { %r1511, %r1512 },  { %f1778, %f1779, %f1780, %f1781 };
	// end inline asm
	// begin inline asm
	mma.sync.aligned.m16n8k16.row.col.f32.f16.f16.f32  { %f2042, %f2043, %f2044, %f2045 },  { %r1488, %r1489, %r1490, %r1491},  { %r1514, %r1515 },  { %f1786, %f1787, %f1788, %f1789 };
	// end inline asm
	// begin inline asm
	ldmatrix.sync.aligned.x4.m8n8.shared.b16 { %r1709, %r1710, %r1711, %r1712 }, [%r54];
	// end inline asm
	// begin inline asm
	ldmatrix.sync.aligned.x4.m8n8.shared.b16 { %r1714, %r1715, %r1716, %r1717 }, [%r54];
	// end inline asm
	// begin inline asm
	ldmatrix.sync.aligned.x4.m8n8.shared.b16 { %r1719, %r1720, %r1721, %r1722 }, [%r54];
	// end inline asm
	// begin inline asm
	ldmatrix.sync.aligned.x4.m8n8.shared.b16 { %r1724, %r1725, %r1726, %r1727 }, [%r54];
	// end inline asm
	// begin inline asm
	ldmatrix.sync.aligned.x2.m8n8.shared.b16 { %r1729, %r1730 }, [%r76];
	// end inline asm
	// begin inline asm
	ldmatrix.sync.aligned.x2.m8n8.shared.b16 { %r1732, %r1733 }, [%r76];
	// end inline asm
	// begin inline asm
	ldmatrix.sync.aligned.x2.m8n8.shared.b16 { %r1735, %r1736 }, [%r76];
	// end inline asm
	// begin inline asm
	ldmatrix.sync.aligned.x2.m8n8.shared.b16 { %r1738, %r1739 }, [%r76];
	// end inline asm
	// begin inline asm
	ldmatrix.sync.aligned.x2.m8n8.shared.b16 { %r1741, %r1742 }, [%r76];
	// end inline asm
	// begin inline asm
	ldmatrix.sync.aligned.x2.m8n8.shared.b16 { %r1744, %r1745 }, [%r76];
	// end inline asm
	// begin inline asm
	ldmatrix.sync.aligned.x2.m8n8.shared.b16 { %r1747, %r1748 }, [%r76];
	// end inline asm
	// begin inline asm
	ldmatrix.sync.aligned.x2.m8n8.shared.b16 { %r1750, %r1751 }, [%r76];
	// end inline asm
	// begin inline asm
	mma.sync.aligned.m16n8k16.row.col.f32.f16.f16.f32  { %f2050, %f2051, %f2052, %f2053 },  { %r1709, %r1710, %r1711, %r1712},  { %r1729, %r1730 },  { %f1794, %f1795, %f1796, %f1797 };
	// end inline asm
	// begin inline asm
	mma.sync.aligned.m16n8k16.row.col.f32.f16.f16.f32  { %f2058, %f2059, %f2060, %f2061 },  { %r1709, %r1710, %r1711, %r1712},  { %r1732, %r1733 },  { %f1802, %f1803, %f1804, %f1805 };
	// end inline asm
	// begin inline asm
	mma.sync.aligned.m16n8k16.row.col.f32.f16.f16.f32  { %f2066, %f2067, %f2068, %f2069 },  { %r1709, %r1710, %r1711, %r1712},  { %r1735, %r1736 },  { %f1810, %f1811, %f1812, %f1813 };
	// end inline asm
	// begin inline asm
	mma.sync.aligned.m16n8k16.row.col.f32.f16.f16.f32  { %f2074, %f2075, %f2076, %f2077 },  { %r1709, %r1710, %r1711, %r1712},  { %r1738, %r1739 },  { %f1818, %f1819, %f1820, %f1821 };
	// end inline asm
	// begin inline asm
	mma.sync.aligned.m16n8k16.row.col.f32.f16.f16.f32  { %f2082, %f2083, %f2084, %f2085 },  { %r1709, %r1710, %r1711, %r1712},  { %r1741, %r1742 },  { %f1826, %f1827, %f1828, %f1829 };
	// end inline asm
	// begin inline asm
	mma.sync.aligned.m16n8k16.row.col.f32.f16.f16.f32  { %f2090, %f2091, %f2092, %f2093 },  { %r1709, %r1710, %r1711, %r1712},  { %r1744, %r1745 },  { %f1834, %f1835, %f1836, %f1837 };
	// end inline asm
	// begin inline asm
	mma.sync.aligned.m16n8k16.row.col.f32.f16.f16.f32  { %f2098, %f2099, %f2100, %f2101 },  { %r1709, %r1710, %r1711, %r1712},  { %r1747, %r1748 },  { %f1842, %f1843, %f1844, %f1845 };
	// end inline asm
	// begin inline asm
	mma.sync.aligned.m16n8k16.row.col.f32.f16.f16.f32  { %f2106, %f2107, %f2108, %f2109 },  { %r1709, %r1710, %r1711, %r1712},  { %r1750, %r1751 },  { %f1850, %f1851, %f1852, %f1853 };
	// end inline asm
	// begin inline asm
	mma.sync.aligned.m16n8k16.row.col.f32.f16.f16.f32  { %f2114, %f2115, %f2116, %f2117 },  { %r1714, %r1715, %r1716, %r1717},  { %r1729, %r1730 },  { %f1858, %f1859, %f1860, %f1861 };
	// end inline asm
	// begin inline asm
	mma.sync.aligned.m16n8k16.row.col.f32.f16.f16.f32  { %f2122, %f2123, %f2124, %f2125 },  { %r1714, %r1715, %r1716, %r1717},  { %r1732, %r1733 },  { %f1866, %f1867, %f1868, %f1869 };
	// end inline asm
	// begin inline asm
	mma.sync.aligned.m16n8k16.row.col.f32.f16.f16.f32  { %f2130, %f2131, %f2132, %f2133 },  { %r1714, %r1715, %r1716, %r1717},  { %r1735, %r1736 },  { %f1874, %f1875, %f1876, %f1877 };
	// end inline asm
	// begin inline asm
	mma.sync.aligned.m16n8k16.row.col.f32.f16.f16.f32  { %f2138, %f2139, %f2140, %f2141 },  { %r1714, %r1715, %r1716, %r1717},  { %r1738, %r1739 },  { %f1882, %f1883, %f1884, %f1885 };
	// end inline asm
	// begin inline asm
	mma.sync.aligned.m16n8k16.row.col.f32.f16.f16.f32  { %f2146, %f2147, %f2148, %f2149 },  { %r1714, %r1715, %r1716, %r1717},  { %r1741, %r1742 },  { %f1890, %f1891, %f1892, %f1893 };
	// end inline asm
	// begin inline asm
	mma.sync.aligned.m16n8k16.row.col.f32.f16.f16.f32  { %f2154, %f2155, %f2156, %f2157 },  { %r1714, %r1715, %r1716, %r1717},  { %r1744, %r1745 },  { %f1898, %f1899, %f1900, %f1901 };
	// end inline asm
	// begin inline asm
	mma.sync.aligned.m16n8k16.row.col.f32.f16.f16.f32  { %f2162, %f2163, %f2164, %f2165 },  { %r1714, %r1715, %r1716, %r1717},  { %r1747, %r1748 },  { %f1906, %f1907, %f1908, %f1909 };
	// end inline asm
	// begin inline asm
	mma.sync.aligned.m16n8k16.row.col.f32.f16.f16.f32  { %f2170, %f2171, %f2172, %f2173 },  { %r1714, %r1715, %r1716, %r1717},  { %r1750, %r1751 },  { %f1914, %f1915, %f1916, %f1917 };
	// end inline asm
	// begin inline asm
	mma.sync.aligned.m16n8k16.row.col.f32.f16.f16.f32  { %f2178, %f2179, %f2180, %f2181 },  { %r1719, %r1720, %r1721, %r1722},  { %r1729, %r1730 },  { %f1922, %f1923, %f1924, %f1925 };
	// end inline asm
	// begin inline asm
	mma.sync.aligned.m16n8k16.row.col.f32.f16.f16.f32  { %f2186, %f2187, %f2188, %f2189 },  { %r1719, %r1720, %r1721, %r1722},  { %r1732, %r1733 },  { %f1930, %f1931, %f1932, %f1933 };
	// end inline asm
	// begin inline asm
	mma.sync.aligned.m16n8k16.row.col.f32.f16.f16.f32  { %f2194, %f2195, %f2196, %f2197 },  { %r1719, %r1720, %r1721, %r1722},  { %r1735, %r1736 },  { %f1938, %f1939, %f1940, %f1941 };
	// end inline asm
	// begin inline asm
	mma.sync.aligned.m16n8k16.row.col.f32.f16.f16.f32  { %f2202, %f2203, %f2204, %f2205 },  { %r1719, %r1720, %r1721, %r1722},  { %r1738, %r1739 },  { %f1946, %f1947, %f1948, %f1949 };
	// end inline asm
	// begin inline asm
	mma.sync.aligned.m16n8k16.row.col.f32.f16.f16.f32  { %f2210, %f2211, %f2212, %f2213 },  { %r1719, %r1720, %r1721, %r1722},  { %r1741, %r1742 },  { %f1954, %f1955, %f1956, %f1957 };
	// end inline asm
	// begin inline asm
	mma.sync.aligned.m16n8k16.row.col.f32.f16.f16.f32  { %f2218, %f2219, %f2220, %f2221 },  { %r1719, %r1720, %r1721, %r1722},  { %r1744, %r1745 },  { %f1962, %f1963, %f1964, %f1965 };
	// end inline asm
	// begin inline asm
	mma.sync.aligned.m16n8k16.row.col.f32.f16.f16.f32  { %f2226, %f2227, %f2228, %f2229 },  { %r1719, %r1720, %r1721, %r1722},  { %r1747, %r1748 },  { %f1970, %f1971, %f1972, %f1973 };
	// end inline asm
	// begin inline asm
	mma.sync.aligned.m16n8k16.row.col.f32.f16.f16.f32  { %f2234, %f2235, %f2236, %f2237 },  { %r1719, %r1720, %r1721, %r1722},  { %r1750, %r1751 },  { %f1978, %f1979, %f1980, %f1981 };
	// end inline asm
	// begin inline asm
	mma.sync.aligned.m16n8k16.row.col.f32.f16.f16.f32  { %f2242, %f2243, %f2244, %f2245 },  { %r1724, %r1725, %r1726, %r1727},  { %r1729, %r1730 },  { %f1986, %f1987, %f1988, %f1989 };
	// end inline asm
	// begin inline asm
	mma.sync.aligned.m16n8k16.row.col.f32.f16.f16.f32  { %f2250, %f2251, %f2252, %f2253 },  { %r1724, %r1725, %r1726, %r1727},  { %r1732, %r1733 },  { %f1994, %f1995, %f1996, %f1997 };
	// end inline asm
	// begin inline asm
	mma.sync.aligned.m16n8k16.row.col.f32.f16.f16.f32  { %f2258, %f2259, %f2260, %f2261 },  { %r1724, %r1725, %r1726, %r1727},  { %r1735, %r1736 },  { %f2002, %f2003, %f2004, %f2005 };
	// end inline asm
	// begin inline asm
	mma.sync.aligned.m16n8k16.row.col.f32.f16.f16.f32  { %f2266, %f2267, %f2268, %f2269 },  { %r1724, %r1725, %r1726, %r1727},  { %r1738, %r1739 },  { %f2010, %f2011, %f2012, %f2013 };
	// end inline asm
	// begin inline asm
	mma.sync.aligned.m16n8k16.row.col.f32.f16.f16.f32  { %f2274, %f2275, %f2276, %f2277 },  { %r1724, %r1725, %r1726, %r1727},  { %r1741, %r1742 },  { %f2018, %f2019, %f2020, %f2021 };
	// end inline asm
	// begin inline asm
	mma.sync.aligned.m16n8k16.row.col.f32.f16.f16.f32  { %f2282, %f2283, %f2284, %f2285 },  { %r1724, %r1725, %r1726, %r1727},  { %r1744, %r1745 },  { %f2026, %f2027, %f2028, %f2029 };
	// end inline asm
	// begin inline asm
	mma.sync.aligned.m16n8k16.row.col.f32.f16.f16.f32  { %f2290, %f2291, %f2292, %f2293 },  { %r1724, %r1725, %r1726, %r1727},  { %r1747, %r1748 },  { %f2034, %f2035, %f2036, %f2037 };
	// end inline asm
	// begin inline asm
	mma.sync.aligned.m16n8k16.row.col.f32.f16.f16.f32  { %f2298, %f2299, %f2300, %f2301 },  { %r1724, %r1725, %r1726, %r1727},  { %r1750, %r1751 },  { %f2042, %f2043, %f2044, %f2045 };
	// end inline asm
	// begin inline asm
	ldmatrix.sync.aligned.x4.m8n8.shared.b16 { %r1945, %r1946, %r1947, %r1948 }, [%r54];
	// end inline asm
	// begin inline asm
	ldmatrix.sync.aligned.x4.m8n8.shared.b16 { %r1950, %r1951, %r1952, %r1953 }, [%r54];
	// end inline asm
	// begin inline asm
	ldmatrix.sync.aligned.x4.m8n8.shared.b16 { %r1955, %r1956, %r1957, %r1958 }, [%r54];
	// end inline asm
	// begin inline asm
	ldmatrix.sync.aligned.x4.m8n8.shared.b16 { %r1960, %r1961, %r1962, %r1963 }, [%r54];
	// end inline asm
	// begin inline asm
	ldmatrix.sync.aligned.x2.m8n8.shared.b16 { %r1965, %r1966 }, [%r76];
	// end inline asm
	// begin inline asm
	ldmatrix.sync.aligned.x2.m8n8.shared.b16 { %r1968, %r1969 }, [%r76];
	// end inline asm
	// begin inline asm
	ldmatrix.sync.aligned.x2.m8n8.shared.b16 { %r1971, %r1972 }, [%r76];
	// end inline asm
	// begin inline asm
	ldmatrix.sync.aligned.x2.m8n8.shared.b16 { %r1974, %r1975 }, [%r76];
	// end inline asm
	// begin inline asm
	ldmatrix.sync.aligned.x2.m8n8.shared.b16 { %r1977, %r1978 }, [%r76];
	// end inline asm
	// begin inline asm
	ldmatrix.sync.aligned.x2.m8n8.shared.b16 { %r1980, %r1981 }, [%r76];
	// end inline asm
	// begin inline asm
	ldmatrix.sync.aligned.x2.m8n8.shared.b16 { %r1983, %r1984 }, [%r76];
	// end inline asm
	// begin inline asm
	ldmatrix.sync.aligned.x2.m8n8.shared.b16 { %r1986, %r1987 }, [%r76];
	// end inline asm
	// begin inline asm
	mma.sync.aligned.m16n8k16.row.col.f32.f16.f16.f32  { %f2306, %f2307, %f2308, %f2309 },  { %r1945, %r1946, %r1947, %r1948},  { %r1965, %r1966 },  { %f2050, %f2051, %f2052, %f2053 };
	// end inline asm
	// begin inline asm
	mma.sync.aligned.m16n8k16.row.col.f32.f16.f16.f32  { %f2314, %f2315, %f2316, %f2317 },  { %r1945, %r1946, %r1947, %r1948},  { %r1968, %r1969 },  { %f2058, %f2059, %f2060, %f2061 };
	// end inline asm
	// begin inline asm
	mma.sync.aligned.m16n8k16.row.col.f32.f16.f16.f32  { %f2322, %f2323, %f2324, %f2325 },  { %r1945, %r1946, %r1947, %r1948},  { %r1971, %r1972 },  { %f2066, %f2067, %f2068, %f2069 };
	// end inline asm
	// begin inline asm
	mma.sync.aligned.m16n8k16.row.col.f32.f16.f16.f32  { %f2330, %f2331, %f2332, %f2333 },  { %r1945, %r1946, %r1947, %r1948},  { %r1974, %r1975 },  { %f2074, %f2075, %f2076, %f2077 };
	// end inline asm
	// begin inline asm
	mma.sync.aligned.m16n8k16.row.col.f32.f16.f16.f32  { %f2338, %f2339, %f2340, %f2341 },  { %r1945, %r1946, %r1947, %r1948},  { %r1977, %r1978 },  { %f2082, %f2083, %f2084, %f2085 };
	// end inline asm
	// begin inline asm
	mma.sync.aligned.m16n8k16.row.col.f32.f16.f16.f32  { %f2346, %f2347, %f2348, %f2349 },  { %r1945, %r1946, %r1947, %r1948},  { %r1980, %r1981 },  { %f2090, %f2091, %f2092, %f2093 };
	// end inline asm
	// begin inline asm
	mma.sync.aligned.m16n8k16.row.col.f32.f16.f16.f32  { %f2354, %f2355, %f2356, %f2357 },  { %r1945, %r1946, %r1947, %r1948},  { %r1983, %r1984 },  { %f2098, %f2099, %f2100, %f2101 };
	// end inline asm
	// begin inline asm
	mma.sync.aligned.m16n8k16.row.col.f32.f16.f16.f32  { %f2362, %f2363, %f2364, %f2365 },  { %r1945, %r1946, %r1947, %r1948},  { %r1986, %r1987 },  { %f2106, %f2107, %f2108, %f2109 };
	// end inline asm
	// begin inline asm
	mma.sync.aligned.m16n8k16.row.col.f32.f16.f16.f32  { %f2370, %f2371, %f2372, %f2373 },  { %r1950, %r1951, %r1952, %r1953},  { %r1965, %r1966 },  { %f2114, %f2115, %f2116, %f2117 };
	// end inline asm
	// begin inline asm
	mma.sync.aligned.m16n8k16.row.col.f32.f16.f16.f32  { %f2378, %f2379, %f2380, %f2381 },  { %r1950, %r1951, %r1952, %r1953},  { %r1968, %r1969 },  { %f2122, %f2123, %f2124, %f2125 };
	// end inline asm
	// begin inline asm
	mma.sync.aligned.m16n8k16.row.col.f32.f16.f16.f32  { %f2386, %f2387, %f2388, %f2389 },  { %r1950, %r1951, %r1952, %r1953},  { %r1971, %r1972 },  { %f2130, %f2131, %f2132, %f2133 };
	// end inline asm
	// begin inline asm
	mma.sync.aligned.m16n8k16.row.col.f32.f16.f16.f32  { %f2394, %f2395, %f2396, %f2397 },  { %r1950, %r1951, %r1952, %r1953},  { %r1974, %r1975 },  { %f2138, %f2139, %f2140, %f2141 };
	// end inline asm
	// begin inline asm
	mma.sync.aligned.m16n8k16.row.col.f32.f16.f16.f32  { %f2402, %f2403, %f2404, %f2405 },  { %r1950, %r1951, %r1952, %r1953},  { %r1977, %r1978 },  { %f2146, %f2147, %f2148, %f2149 };
	// end inline asm
	// begin inline asm
	mma.sync.aligned.m16n8k16.row.col.f32.f16.f16.f32  { %f2410, %f2411, %f2412, %f2413 },  { %r1950, %r1951, %r1952, %r1953},  { %r1980, %r1981 },  { %f2154, %f2155, %f2156, %f2157 };
	// end inline asm
	// begin inline asm
	mma.sync.aligned.m16n8k16.row.col.f32.f16.f16.f32  { %f2418, %f2419, %f2420, %f2421 },  { %r1950, %r1951, %r1952, %r1953},  { %r1983, %r1984 },  { %f2162, %f2163, %f2164, %f2165 };
	// end inline asm
	// begin inline asm
	mma.sync.aligned.m16n8k16.row.col.f32.f16.f16.f32  { %f2426, %f2427, %f2428, %f2429 },  { %r1950, %r1951, %r1952, %r1953},  { %r1986, %r1987 },  { %f2170, %f2171, %f2172, %f2173 };
	// end inline asm
	// begin inline asm
	mma.sync.aligned.m16n8k16.row.col.f32.f16.f16.f32  { %f2434, %f2435, %f2436, %f2437 },  { %r1955, %r1956, %r1957, %r1958},  { %r1965, %r1966 },  { %f2178, %f2179, %f2180, %f2181 };
	// end inline asm
	// begin inline asm
	mma.sync.aligned.m16n8k16.row.col.f32.f16.f16.f32  { %f2442, %f2443, %f2444, %f2445 },  { %r1955, %r1956, %r1957, %r1958},  { %r1968, %r1969 },  { %f2186, %f2187, %f2188, %f2189 };
	// end inline asm
	// begin inline asm
	mma.sync.aligned.m16n8k16.row.col.f32.f16.f16.f32  { %f2450, %f2451, %f2452, %f2453 },  { %r1955, %r1956, %r1957, %r1958},  { %r1971, %r1972 },  { %f2194, %f2195, %f2196, %f2197 };
	// end inline asm
	// begin inline asm
	mma.sync.aligned.m16n8k16.row.col.f32.f16.f16.f32  { %f2458, %f2459, %f2460, %f2461 },  { %r1955, %r1956, %r1957, %r1958},  { %r1974, %r1975 },  { %f2202, %f2203, %f2204, %f2205 };
	// end inline asm
	// begin inline asm
	mma.sync.aligned.m16n8k16.row.col.f32.f16.f16.f32  { %f2466, %f2467, %f2468, %f2469 },  { %r1955, %r1956, %r1957, %r1958},  { %r1977, %r1978 },  { %f2210, %f2211, %f2212, %f2213 };
	// end inline asm
	// begin inline asm
	mma.sync.aligned.m16n8k16.row.col.f32.f16.f16.f32  { %f2474, %f2475, %f2476, %f2477 },  { %r1955, %r1956, %r1957, %r1958},  { %r1980, %r1981 },  { %f2218, %f2219, %f2220, %f2221 };
	// end inline asm
	// begin inline asm
	mma.sync.aligned.m16n8k16.row.col.f32.f16.f16.f32  { %f2482, %f2483, %f2484, %f2485 },  { %r1955, %r1956, %r1957, %r1958},  { %r1983, %r1984 },  { %f2226, %f2227, %f2228, %f2229 };
	// end inline asm
	// begin inline asm
	mma.sync.aligned.m16n8k16.row.col.f32.f16.f16.f32  { %f2490, %f2491, %f2492, %f2493 },  { %r1955, %r1956, %r1957, %r1958},  { %r1986, %r1987 },  { %f2234, %f2235, %f2236, %f2237 };
	// end inline asm
	// begin inline asm
	mma.sync.aligned.m16n8k16.row.col.f32.f16.f16.f32  { %f2498, %f2499, %f2500, %f2501 },  { %r1960, %r1961, %r1962, %r1963},  { %r1965, %r1966 },  { %f2242, %f2243, %f2244, %f2245 };
	// end inline asm
	// begin inline asm
	mma.sync.aligned.m16n8k16.row.col.f32.f16.f16.f32  { %f2506, %f2507, %f2508, %f2509 },  { %r1960, %r1961, %r1962, %r1963},  { %r1968, %r1969 },  { %f2250, %f2251, %f2252, %f2253 };
	// end inline asm
	// begin inline asm
	mma.sync.aligned.m16n8k16.row.col.f32.f16.f16.f32  { %f2514, %f2515, %f2516, %f2517 },  { %r1960, %r1961, %r1962, %r1963},  { %r1971, %r1972 },  { %f2258, %f2259, %f2260, %f2261 };
	// end inline asm
	// begin inline asm
	mma.sync.aligned.m16n8k16.row.col.f32.f16.f16.f32  { %f2522, %f2523, %f2524, %f2525 },  { %r1960, %r1961, %r1962, %r1963},  { %r1974, %r1975 },  { %f2266, %f2267, %f2268, %f2269 };
	// end inline asm
	// begin inline asm
	mma.sync.aligned.m16n8k16.row.col.f32.f16.f16.f32  { %f2530, %f2531, %f2532, %f2533 },  { %r1960, %r1961, %r1962, %r1963},  { %r1977, %r1978 },  { %f2274, %f2275, %f2276, %f2277 };
	// end inline asm
	// begin inline asm
	mma.sync.aligned.m16n8k16.row.col.f32.f16.f16.f32  { %f2538, %f2539, %f2540, %f2541 },  { %r1960, %r1961, %r1962, %r1963},  { %r1980, %r1981 },  { %f2282, %f2283, %f2284, %f2285 };
	// end inline asm
	// begin inline asm
	mma.sync.aligned.m16n8k16.row.col.f32.f16.f16.f32  { %f2546, %f2547, %f2548, %f2549 },  { %r1960, %r1961, %r1962, %r1963},  { %r1983, %r1984 },  { %f2290, %f2291, %f2292, %f2293 };
	// end inline asm
	// begin inline asm
	mma.sync.aligned.m16n8k16.row.col.f32.f16.f16.f32  { %f2554, %f2555, %f2556, %f2557 },  { %r1960, %r1961, %r1962, %r1963},  { %r1986, %r1987 },  { %f2298, %f2299, %f2300, %f2301 };
	// end inline asm
	// begin inline asm
	ldmatrix.sync.aligned.x4.m8n8.shared.b16 { %r2181, %r2182, %r2183, %r2184 }, [%r54];
	// end inline asm
	// begin inline asm
	ldmatrix.sync.aligned.x4.m8n8.shared.b16 { %r2186, %r2187, %r2188, %r2189 }, [%r54];
	// end inline asm
	// begin inline asm
	ldmatrix.sync.aligned.x4.m8n8.shared.b16 { %r2191, %r2192, %r2193, %r2194 }, [%r54];
	// end inline asm
	// begin inline asm
	ldmatrix.sync.aligned.x4.m8n8.shared.b16 { %r2196, %r2197, %r2198, %r2199 }, [%r54];
	// end inline asm
	// begin inline asm
	ldmatrix.sync.aligned.x2.m8n8.shared.b16 { %r2201, %r2202 }, [%r76];
	// end inline asm
	// begin inline asm
	ldmatrix.sync.aligned.x2.m8n8.shared.b16 { %r2204, %r2205 }, [%r76];
	// end inline asm
	// begin inline asm
	ldmatrix.sync.aligned.x2.m8n8.shared.b16 { %r2207, %r2208 }, [%r76];
	// end inline asm
	// begin inline asm
	ldmatrix.sync.aligned.x2.m8n8.shared.b16 { %r2210, %r2211 }, [%r76];
	// end inline asm
	// begin inline asm
	ldmatrix.sync.aligned.x2.m8n8.shared.b16 { %r2213, %r2214 }, [%r76];
	// end inline asm
	// begin inline asm
	ldmatrix.sync.aligned.x2.m8n8.shared.b16 { %r2216, %r2217 }, [%r76];
	// end inline asm
	// begin inline asm
	ldmatrix.sync.aligned.x2.m8n8.shared.b16 { %r2219, %r2220 }, [%r76];
	// end inline asm
	// begin inline asm
	ldmatrix.sync.aligned.x2.m8n8.shared.b16 { %r2222, %r2223 }, [%r76];
	// end inline asm
	// begin inline asm
	mma.sync.aligned.m16n8k16.row.col.f32.f16.f16.f32  { %f2562, %f2563, %f2564, %f2565 },  { %r2181, %r2182, %r2183, %r2184},  { %r2201, %r2202 },  { %f2306, %f2307, %f2308, %f2309 };
	// end inline asm
	// begin inline asm
	mma.sync.aligned.m16n8k16.row.col.f32.f16.f16.f32  { %f2570, %f2571, %f2572, %f2573 },  { %r2181, %r2182, %r2183, %r2184},  { %r2204, %r2205 },  { %f2314, %f2315, %f2316, %f2317 };
	// end inline asm
	// begin inline asm
	mma.sync.aligned.m16n8k16.row.col.f32.f16.f16.f32  { %f2578, %f2579, %f2580, %f2581 },  { %r2181, %r2182, %r2183, %r2184},  { %r2207, %r2208 },  { %f2322, %f2323, %f2324, %f2325 };
	// end inline asm
	// begin inline asm
	mma.sync.aligned.m16n8k16.row.col.f32.f16.f16.f32  { %f2586, %f2587, %f2588, %f2589 },  { %r2181, %r2182, %r2183, %r2184},  { %r2210, %r2211 },  { %f2330, %f2331, %f2332, %f2333 };
	// end inline asm
	// begin inline asm
	mma.sync.aligned.m16n8k16.row.col.f32.f16.f16.f32  { %f2594, %f2595, %f2596, %f2597 },  { %r2181, %r2182, %r2183, %r2184},  { %r2213, %r2214 },  { %f2338, %f2339, %f2340, %f2341 };
	// end inline asm
	// begin inline asm
	mma.sync.aligned.m16n8k16.row.col.f32.f16.f16.f32  { %f2602, %f2603, %f2604, %f2605 },  { %r2181, %r2182, %r2183, %r2184},  { %r2216, %r2217 },  { %f2346, %f2347, %f2348, %f2349 };
	// end inline asm
	// begin inline asm
	mma.sync.aligned.m16n8k16.row.col.f32.f16.f16.f32  { %f2610, %f2611, %f2612, %f2613 },  { %r2181, %r2182, %r2183, %r2184},  { %r2219, %r2220 },  { %f2354, %f2355, %f2356, %f2357 };
	// end inline asm
	// begin inline asm
	mma.sync.aligned.m16n8k16.row.col.f32.f16.f16.f32  { %f2618, %f2619, %f2620, %f2621 },  { %r2181, %r2182, %r2183, %r2184},  { %r2222, %r2223 },  { %f2362, %f2363, %f2364, %f2365 };
	// end inline asm
	// begin inline asm
	mma.sync.aligned.m16n8k16.row.col.f32.f16.f16.f32  { %f2626, %f2627, %f2628, %f2629 },  { %r2186, %r2187, %r2188, %r2189},  { %r2201, %r2202 },  { %f2370, %f2371, %f2372, %f2373 };
	// end inline asm
	// begin inline asm
	mma.sync.aligned.m16n8k16.row.col.f32.f16.f16.f32  { %f2634, %f2635, %f2636, %f2637 },  { %r2186, %r2187, %r2188, %r2189},  { %r2204, %r2205 },  { %f2378, %f2379, %f2380, %f2381 };
	// end inline asm
	// begin inline asm
	mma.sync.aligned.m16n8k16.row.col.f32.f16.f16.f32  { %f2642, %f2643, %f2644, %f2645 },  { %r2186, %r2187, %r2188, %r2189},  { %r2207, %r2208 },  { %f2386, %f2387, %f2388, %f2389 };
	// end inline asm
	// begin inline asm
	mma.sync.aligned.m16n8k16.row.col.f32.f16.f16.f32  { %f2650, %f2651, %f2652, %f2653 },  { %r2186, %r2187, %r2188, %r2189},  { %r2210, %r2211 },  { %f2394, %f2395, %f2396, %f2397 };
	// end inline asm
	// begin inline asm
	mma.sync.aligned.m16n8k16.row.col.f32.f16.f16.f32  { %f2658, %f2659, %f2660, %f2661 },  { %r2186, %r2187, %r2188, %r2189},  { %r2213, %r2214 },  { %f2402, %f2403, %f2404, %f2405 };
	// end inline asm
	// begin inline asm
	mma.sync.aligned.m16n8k16.row.col.f32.f16.f16.f32  { %f2666, %f2667, %f2668, %f2669 },  { %r2186, %r2187, %r2188, %r2189},  { %r2216, %r2217 },  { %f2410, %f2411, %f2412, %f2413 };
	// end inline asm
	// begin inline asm
	mma.sync.aligned.m16n8k16.row.col.f32.f16.f16.f32  { %f2674, %f2675, %f2676, %f2677 },  { %r2186, %r2187, %r2188, %r2189},  { %r2219, %r2220 },  { %f2418, %f2419, %f2420, %f2421 };
	// end inline asm
	// begin inline asm
	mma.sync.aligned.m16n8k16.row.col.f32.f16.f16.f32  { %f2682, %f2683, %f2684, %f2685 },  { %r2186, %r2187, %r2188, %r2189},  { %r2222, %r2223 },  { %f2426, %f2427, %f2428, %f2429 };
	// end inline asm
	// begin inline asm
	mma.sync.aligned.m16n8k16.row.col.f32.f16.f16.f32  { %f2690, %f2691, %f2692, %f2693 },  { %r2191, %r2192, %r2193, %r2194},  { %r2201, %r2202 },  { %f2434, %f2435, %f2436, %f2437 };
	// end inline asm
	// begin inline asm
	mma.sync.aligned.m16n8k16.row.col.f32.f16.f16.f32  { %f2698, %f2699, %f2700, %f2701 },  { %r2191, %r2192, %r2193, %r2194},  { %r2204, %r2205 },  { %f2442, %f2443, %f2444, %f2445 };
	// end inline asm
	// begin inline asm
	mma.sync.aligned.m16n8k16.row.col.f32.f16.f16.f32  { %f2706, %f2707, %f2708, %f2709 },  { %r2191, %r2192, %r2193, %r2194},  { %r2207, %r2208 },  { %f2450, %f2451, %f2452, %f2453 };
	// end inline asm
	// begin inline asm
	mma.sync.aligned.m16n8k16.row.col.f32.f16.f16.f32  { %f2714, %f2715, %f2716, %f2717 },  { %r2191, %r2192, %r2193, %r2194},  { %r2210, %r2211 },  { %f2458, %f2459, %f2460, %f2461 };
	// end inline asm
	// begin inline asm
	mma.sync.aligned.m16n8k16.row.col.f32.f16.f16.f32  { %f2722, %f2723, %f2724, %f2725 },  { %r2191, %r2192, %r2193, %r2194},  { %r2213, %r2214 },  { %f2466, %f2467, %f2468, %f2469 };
	// end inline asm
	// begin inline asm
	mma.sync.aligned.m16n8k16.row.col.f32.f16.f16.f32  { %f2730, %f2731, %f2732, %f2733 },  { %r2191, %r2192, %r2193, %r2194},  { %r2216, %r2217 },  { %f2474, %f2475, %f2476, %f2477 };
	// end inline asm
	// begin inline asm
	mma.sync.aligned.m16n8k16.row.col.f32.f16.f16.f32  { %f2738, %f2739, %f2740, %f2741 },  { %r2191, %r2192, %r2193, %r2194},  { %r2219, %r2220 },  { %f2482, %f2483, %f2484, %f2485 };
	// end inline asm
	// begin inline asm
	mma.sync.aligned.m16n8k16.row.col.f32.f16.f16.f32  { %f2746, %f2747, %f2748, %f2749 },  { %r2191, %r2192, %r2193, %r2194},  { %r2222, %r2223 },  { %f2490, %f2491, %f2492, %f2493 };
	// end inline asm
	// begin inline asm
	mma.sync.aligned.m16n8k16.row.col.f32.f16.f16.f32  { %f2754, %f2755, %f2756, %f2757 },  { %r2196, %r2197, %r2198, %r2199},  { %r2201, %r2202 },  { %f2498, %f2499, %f2500, %f2501 };
	// end inline asm
	// begin inline asm
	mma.sync.aligned.m16n8k16.row.col.f32.f16.f16.f32  { %f2762, %f2763, %f2764, %f2765 },  { %r2196, %r2197, %r2198, %r2199},  { %r2204, %r2205 },  { %f2506, %f2507, %f2508, %f2509 };
	// end inline asm
	// begin inline asm
	mma.sync.aligned.m16n8k16.row.col.f32.f16.f16.f32  { %f2770, %f2771, %f2772, %f2773 },  { %r2196, %r2197, %r2198, %r2199},  { %r2207, %r2208 },  { %f2514, %f2515, %f2516, %f2517 };
	// end inline asm
	// begin inline asm
	mma.sync.aligned.m16n8k16.row.col.f32.f16.f16.f32  { %f2778, %f2779, %f2780, %f2781 },  { %r2196, %r2197, %r2198, %r2199},  { %r2210, %r2211 },  { %f2522, %f2523, %f2524, %f2525 };
	// end inline asm
	// begin inline asm
	mma.sync.aligned.m16n8k16.row.col.f32.f16.f16.f32  { %f2786, %f2787, %f2788, %f2789 },  { %r2196, %r2197, %r2198, %r2199},  { %r2213, %r2214 },  { %f2530, %f2531, %f2532, %f2533 };
	// end inline asm
	// begin inline asm
	mma.sync.aligned.m16n8k16.row.col.f32.f16.f16.f32  { %f2794, %f2795, %f2796, %f2797 },  { %r2196, %r2197, %r2198, %r2199},  { %r2216, %r2217 },  { %f2538, %f2539, %f2540, %f2541 };
	// end inline asm
	// begin inline asm
	mma.sync.aligned.m16n8k16.row.col.f32.f16.f16.f32  { %f2802, %f2803, %f2804, %f2805 },  { %r2196, %r2197, %r2198, %r2199},  { %r2219, %r2220 },  { %f2546, %f2547, %f2548, %f2549 };
	// end inline asm
	// begin inline asm
	mma.sync.aligned.m16n8k16.row.col.f32.f16.f16.f32  { %f2810, %f2811, %f2812, %f2813 },  { %r2196, %r2197, %r2198, %r2199},  { %r2222, %r2223 },  { %f2554, %f2555, %f2556, %f2557 };
	// end inline asm
	// begin inline asm
	ldmatrix.sync.aligned.x4.m8n8.shared.b16 { %r2417, %r2418, %r2419, %r2420 }, [%r54];
	// end inline asm
	// begin inline asm
	ldmatrix.sync.aligned.x4.m8n8.shared.b16 { %r2422, %r2423, %r2424, %r2425 }, [%r54];
	// end inline asm
	// begin inline asm
	ldmatrix.sync.aligned.x4.m8n8.shared.b16 { %r2427, %r2428, %r2429, %r2430 }, [%r54];
	// end inline asm
	// begin inline asm
	ldmatrix.sync.aligned.x4.m8n8.shared.b16 { %r2432, %r2433, %r2434, %r2435 }, [%r54];
	// end inline asm
	// begin inline asm
	ldmatrix.sync.aligned.x2.m8n8.shared.b16 { %r2437, %r2438 }, [%r76];
	// end inline asm
	// begin inline asm
	ldmatrix.sync.aligned.x2.m8n8.shared.b16 { %r2440, %r2441 }, [%r76];
	// end inline asm
	// begin inline asm
	ldmatrix.sync.aligned.x2.m8n8.shared.b16 { %r2443, %r2444 }, [%r76];
	// end inline asm
	// begin inline asm
	ldmatrix.sync.aligned.x2.m8n8.shared.b16 { %r2446, %r2447 }, [%r76];
	// end inline asm
	// begin inline asm
	ldmatrix.sync.aligned.x2.m8n8.shared.b16 { %r2449, %r2450 }, [%r76];
	// end inline asm
	// begin inline asm
	ldmatrix.sync.aligned.x2.m8n8.shared.b16 { %r2452, %r2453 }, [%r76];
	// end inline asm
	// begin inline asm
	ldmatrix.sync.aligned.x2.m8n8.shared.b16 { %r2455, %r2456 }, [%r76];
	// end inline asm
	// begin inline asm
	ldmatrix.sync.aligned.x2.m8n8.shared.b16 { %r2458, %r2459 }, [%r76];
	// end inline asm
	// begin inline asm
	mma.sync.aligned.m16n8k16.row.col.f32.f16.f16.f32  { %f2818, %f2819, %f2820, %f2821 },  { %r2417, %r2418, %r2419, %r2420},  { %r2437, %r2438 },  { %f2562, %f2563, %f2564, %f2565 };
	// end inline asm
	// begin inline asm
	mma.sync.aligned.m16n8k16.row.col.f32.f16.f16.f32  { %f2826, %f2827, %f2828, %f2829 },  { %r2417, %r2418, %r2419, %r2420},  { %r2440, %r2441 },  { %f2570, %f2571, %f2572, %f2573 };
	// end inline asm
	// begin inline asm
	mma.sync.aligned.m16n8k16.row.col.f32.f16.f16.f32  { %f2834, %f2835, %f2836, %f2837 },  { %r2417, %r2418, %r2419, %r2420},  { %r2443, %r2444 },  { %f2578, %f2579, %f2580, %f2581 };
	// end inline asm
	// begin inline asm
	mma.sync.aligned.m16n8k16.row.col.f32.f16.f16.f32  { %f2842, %f2843, %f2844, %f2845 },  { %r2417, %r2418, %r2419, %r2420},  { %r2446, %r2447 },  { %f2586, %f2587, %f2588, %f2589 };
	// end inline asm
	// begin inline asm
	mma.sync.aligned.m16n8k16.row.col.f32.f16.f16.f32  { %f2850, %f2851, %f2852, %f2853 },  { %r2417, %r2418, %r2419, %r2420},  { %r2449, %r2450 },  { %f2594, %f2595, %f2596, %f2597 };
	// end inline asm
	// begin inline asm
	mma.sync.aligned.m16n8k16.row.col.f32.f16.f16.f32  { %f2858, %f2859, %f2860, %f2861 },  { %r2417, %r2418, %r2419, %r2420},  { %r2452, %r2453 },  { %f2602, %f2603, %f2604, %f2605 };
	// end inline asm
	// begin inline asm
	mma.sync.aligned.m16n8k16.row.col.f32.f16.f16.f32  { %f2866, %f2867, %f2868, %f2869 },  { %r2417, %r2418, %r2419, %r2420},  { %r2455, %r2456 },  { %f2610, %f2611, %f2612, %f2613 };
	// end inline asm
	// begin inline asm
	mma.sync.aligned.m16n8k16.row.col.f32.f16.f16.f32  { %f2874, %f2875, %f2876, %f2877 },  { %r2417, %r2418, %r2419, %r2420},  { %r2458, %r2459 },  { %f2618, %f2619, %f2620, %f2621 };
	// end inline asm
	// begin inline asm
	mma.sync.aligned.m16n8k16.row.col.f32.f16.f16.f32  { %f2882, %f2883, %f2884, %f2885 },  { %r2422, %r2423, %r2424, %r2425},  { %r2437, %r2438 },  { %f2626, %f2627, %f2628, %f2629 };
	// end inline asm
	// begin inline asm
	mma.sync.aligned.m16n8k16.row.col.f32.f16.f16.f32  { %f2890, %f2891, %f2892, %f2893 },  { %r2422, %r2423, %r2424, %r2425},  { %r2440, %r2441 },  { %f2634, %f2635, %f2636, %f2637 };
	// end inline asm
	// begin inline asm
	mma.sync.aligned.m16n8k16.row.col.f32.f16.f16.f32  { %f2898, %f2899, %f2900, %f2901 },  { %r2422, %r2423, %r2424, %r2425},  { %r2443, %r2444 },  { %f2642, %f2643, %f2644, %f2645 };
	// end inline asm
	// begin inline asm
	mma.sync.aligned.m16n8k16.row.col.f32.f16.f16.f32  { %f2906, %f2907, %f2908, %f2909 },  { %r2422, %r2423, %r2424, %r2425},  { %r2446, %r2447 },  { %f2650, %f2651, %f2652, %f2653 };
	// end inline asm
	// begin inline asm
	mma.sync.aligned.m16n8k16.row.col.f32.f16.f16.f32  { %f2914, %f2915, %f2916, %f2917 },  { %r2422, %r2423, %r2424, %r2425},  { %r2449, %r2450 },  { %f2658, %f2659, %f2660, %f2661 };
	// end inline asm
	// begin inline asm
	mma.sync.aligned.m16n8k16.row.col.f32.f16.f16.f32  { %f2922, %f2923, %f2924, %f2925 },  { %r2422, %r2423, %r2424, %r2425},  { %r2452, %r2453 },  { %f2666, %f2667, %f2668, %f2669 };
	// end inline asm
	// begin inline asm
	mma.sync.aligned.m16n8k16.row.col.f32.f16.f16.f32  { %f2930, %f2931, %f2932, %f2933 },  { %r2422, %r2423, %r2424, %r2425},  { %r2455, %r2456 },  { %f2674, %f2675, %f2676, %f2677 };
	// end inline asm
	// begin inline asm
	mma.sync.aligned.m16n8k16.row.col.f32.f16.f16.f32  { %f2938, %f2939, %f2940, %f2941 },  { %r2422, %r2423, %r2424, %r2425},  { %r2458, %r2459 },  { %f2682, %f2683, %f2684, %f2685 };
	// end inline asm
	// begin inline asm
	mma.sync.aligned.m16n8k16.row.col.f32.f16.f16.f32  { %f2946, %f2947, %f2948, %f2949 },  { %r2427, %r2428, %r2429, %r2430},  { %r2437, %r2438 },  { %f2690, %f2691, %f2692, %f2693 };
	// end inline asm
	// begin inline asm
	mma.sync.aligned.m16n8k16.row.col.f32.f16.f16.f32  { %f2954, %f2955, %f2956, %f2957 },  { %r2427, %r2428, %r2429, %r2430},  { %r2440, %r2441 },  { %f2698, %f2699, %f2700, %f2701 };
	// end inline asm
	// begin inline asm
	mma.sync.aligned.m16n8k16.row.col.f32.f16.f16.f32  { %f2962, %f2963, %f2964, %f2965 },  { %r2427, %r2428, %r2429, %r2430},  { %r2443, %r2444 },  { %f2706, %f2707, %f2708, %f2709 };
	// end inline asm
	// begin inline asm
	mma.sync.aligned.m16n8k16.row.col.f32.f16.f16.f32  { %f2970, %f2971, %f2972, %f2973 },  { %r2427, %r2428, %r2429, %r2430},  { %r2446, %r2447 },  { %f2714, %f2715, %f2716, %f2717 };
	// end inline asm
	// begin inline asm
	mma.sync.aligned.m16n8k16.row.col.f32.f16.f16.f32  { %f2978, %f2979, %f2980, %f2981 },  { %r2427, %r2428, %r2429, %r2430},  { %r2449, %r2450 },  { %f2722, %f2723, %f2724, %f2725 };
	// end inline asm
	// begin inline asm
	mma.sync.aligned.m16n8k16.row.col.f32.f16.f16.f32  { %f2986, %f2987, %f2988, %f2989 },  { %r2427, %r2428, %r2429, %r2430},  { %r2452, %r2453 },  { %f2730, %f2731, %f2732, %f2733 };
	// end inline asm
	// begin inline asm
	mma.sync.aligned.m16n8k16.row.col.f32.f16.f16.f32  { %f2994, %f2995, %f2996, %f2997 },  { %r2427, %r2428, %r2429, %r2430},  { %r2455, %r2456 },  { %f2738, %f2739, %f2740, %f2741 };
	// end inline asm
	// begin inline asm
	mma.sync.aligned.m16n8k16.row.col.f32.f16.f16.f32  { %f3002, %f3003, %f3004, %f3005 },  { %r2427, %r2428, %r2429, %r2430},  { %r2458, %r2459 },  { %f2746, %f2747, %f2748, %f2749 };
	// end inline asm
	// begin inline asm
	mma.sync.aligned.m16n8k16.row.col.f32.f16.f16.f32  { %f3010, %f3011, %f3012, %f3013 },  { %r2432, %r2433, %r2434, %r2435},  { %r2437, %r2438 },  { %f2754, %f2755, %f2756, %f2757 };
	// end inline asm
	// begin inline asm
	mma.sync.aligned.m16n8k16.row.col.f32.f16.f16.f32  { %f3018, %f3019, %f3020, %f3021 },  { %r2432, %r2433, %r2434, %r2435},  { %r2440, %r2441 },  { %f2762, %f2763, %f2764, %f2765 };
	// end inline asm
	// begin inline asm
	mma.sync.aligned.m16n8k16.row.col.f32.f16.f16.f32  { %f3026, %f3027, %f3028, %f3029 },  { %r2432, %r2433, %r2434, %r2435},  { %r2443, %r2444 },  { %f2770, %f2771, %f2772, %f2773 };
	// end inline asm
	// begin inline asm
	mma.sync.aligned.m16n8k16.row.col.f32.f16.f16.f32  { %f3034, %f3035, %f3036, %f3037 },  { %r2432, %r2433, %r2434, %r2435},  { %r2446, %r2447 },  { %f2778, %f2779, %f2780, %f2781 };
	// end inline asm
	// begin inline asm
	mma.sync.aligned.m16n8k16.row.col.f32.f16.f16.f32  { %f3042, %f3043, %f3044, %f3045 },  { %r2432, %r2433, %r2434, %r2435},  { %r2449, %r2450 },  { %f2786, %f2787, %f2788, %f2789 };
	// end inline asm
	// begin inline asm
	mma.sync.aligned.m16n8k16.row.col.f32.f16.f16.f32  { %f3050, %f3051, %f3052, %f3053 },  { %r2432, %r2433, %r2434, %r2435},  { %r2452, %r2453 },  { %f2794, %f2795, %f2796, %f2797 };
	// end inline asm
	// begin inline asm
	mma.sync.aligned.m16n8k16.row.col.f32.f16.f16.f32  { %f3058, %f3059, %f3060, %f3061 },  { %r2432, %r2433, %r2434, %r2435},  { %r2455, %r2456 },  { %f2802, %f2803, %f2804, %f2805 };
	// end inline asm
	// begin inline asm
	mma.sync.aligned.m16n8k16.row.col.f32.f16.f16.f32  { %f3066, %f3067, %f3068, %f3069 },  { %r2432, %r2433, %r2434, %r2435},  { %r2458, %r2459 },  { %f2810, %f2811, %f2812, %f2813 };
	// end inline asm
	// begin inline asm
	ldmatrix.sync.aligned.x4.m8n8.shared.b16 { %r2653, %r2654, %r2655, %r2656 }, [%r54];
	// end inline asm
	// begin inline asm
	ldmatrix.sync.aligned.x4.m8n8.shared.b16 { %r2658, %r2659, %r2660, %r2661 }, [%r54];
	// end inline asm
	// begin inline asm
	ldmatrix.sync.aligned.x4.m8n8.shared.b16 { %r2663, %r2664, %r2665, %r2666 }, [%r54];
	// end inline asm
	// begin inline asm
	ldmatrix.sync.aligned.x4.m8n8.shared.b16 { %r2668, %r2669, %r2670, %r2671 }, [%r54];
	// end inline asm
	// begin inline asm
	ldmatrix.sync.aligned.x2.m8n8.shared.b16 { %r2673, %r2674 }, [%r76];
	// end inline asm
	// begin inline asm
	ldmatrix.sync.aligned.x2.m8n8.shared.b16 { %r2676, %r2677 }, [%r76];
	// end inline asm
	// begin inline asm
	ldmatrix.sync.aligned.x2.m8n8.shared.b16 { %r2679, %r2680 }, [%r76];
	// end inline asm
	// begin inline asm
	ldmatrix.sync.aligned.x2.m8n8.shared.b16 { %r2682, %r2683 }, [%r76];
	// end inline asm
	// begin inline asm
	ldmatrix.sync.aligned.x2.m8n8.shared.b16 { %r2685, %r2686 }, [%r76];
	// end inline asm
	// begin inline asm
	ldmatrix.sync.aligned.x2.m8n8.shared.b16 { %r2688, %r2689 }, [%r76];
	// end inline asm
	// begin inline asm
	ldmatrix.sync.aligned.x2.m8n8.shared.b16 { %r2691, %r2692 }, [%r76];
	// end inline asm
	// begin inline asm
	ldmatrix.sync.aligned.x2.m8n8.shared.b16 { %r2694, %r2695 }, [%r76];
	// end inline asm
	// begin inline asm
	mma.sync.aligned.m16n8k16.row.col.f32.f16.f16.f32  { %f3074, %f3075, %f3076, %f3077 },  { %r2653, %r2654, %r2655, %r2656},  { %r2673, %r2674 },  { %f2818, %f2819, %f2820, %f2821 };
	// end inline asm
	// begin inline asm
	mma.sync.aligned.m16n8k16.row.col.f32.f16.f16.f32  { %f3082, %f3083, %f3084, %f3085 },  { %r2653, %r2654, %r2655, %r2656},  { %r2676, %r2677 },  { %f2826, %f2827, %f2828, %f2829 };
	// end inline asm
	// begin inline asm
	mma.sync.aligned.m16n8k16.row.col.f32.f16.f16.f32  { %f3090, %f3091, %f3092, %f3093 },  { %r2653, %r2654, %r2655, %r2656},  { %r2679, %r2680 },  { %f2834, %f2835, %f2836, %f2837 };
	// end inline asm
	// begin inline asm
	mma.sync.aligned.m16n8k16.row.col.f32.f16.f16.f32  { %f3098, %f3099, %f3100, %f3101 },  { %r2653, %r2654, %r2655, %r2656},  { %r2682, %r2683 },  { %f2842, %f2843, %f2844, %f2845 };
	// end inline asm
	// begin inline asm
	mma.sync.aligned.m16n8k16.row.col.f32.f16.f16.f32  { %f3106, %f3107, %f3108, %f3109 },  { %r2653, %r2654, %r2655, %r2656},  { %r2685, %r2686 },  { %f2850, %f2851, %f2852, %f2853 };
	// end inline asm
	// begin inline asm
	mma.sync.aligned.m16n8k16.row.col.f32.f16.f16.f32  { %f3114, %f3115, %f3116, %f3117 },  { %r2653, %r2654, %r2655, %r2656},  { %r2688, %r2689 },  { %f2858, %f2859, %f2860, %f2861 };
	// end inline asm
	// begin inline asm
	mma.sync.aligned.m16n8k16.row.col.f32.f16.f16.f32  { %f3122, %f3123, %f3124, %f3125 },  { %r2653, %r2654, %r2655, %r2656},  { %r2691, %r2692 },  { %f2866, %f2867, %f2868, %f2869 };
	// end inline asm
	// begin inline asm
	mma.sync.aligned.m16n8k16.row.col.f32.f16.f16.f32  { %f3130, %f3131, %f3132, %f3133 },  { %r2653, %r2654, %r2655, %r2656},  { %r2694, %r2695 },  { %f2874, %f2875, %f2876, %f2877 };
	// end inline asm
	// begin inline asm
	mma.sync.aligned.m16n8k16.row.col.f32.f16.f16.f32  { %f3138, %f3139, %f3140, %f3141 },  { %r2658, %r2659, %r2660, %r2661},  { %r2673, %r2674 },  { %f2882, %f2883, %f2884, %f2885 };
	// end inline asm
	// begin inline asm
	mma.sync.aligned.m16n8k16.row.col.f32.f16.f16.f32  { %f3146, %f3147, %f3148, %f3149 },  { %r2658, %r2659, %r2660, %r2661},  { %r2676, %r2677 },  { %f2890, %f2891, %f2892, %f2893 };
	// end inline asm
	// begin inline asm
	mma.sync.aligned.m16n8k16.row.col.f32.f16.f16.f32  { %f3154, %f3155, %f3156, %f3157 },  { %r2658, %r2659, %r2660, %r2661},  { %r2679, %r2680 },  { %f2898, %f2899, %f2900, %f2901 };
	// end inline asm
	// begin inline asm
	mma.sync.aligned.m16n8k16.row.col.f32.f16.f16.f32  { %f3162, %f3163, %f3164, %f3165 },  { %r2658, %r2659, %r2660, %r2661},  { %r2682, %r2683 },  { %f2906, %f2907, %f2908, %f2909 };
	// end inline asm
	// begin inline asm
	mma.sync.aligned.m16n8k16.row.col.f32.f16.f16.f32  { %f3170, %f3171, %f3172, %f3173 },  { %r2658, %r2659, %r2660, %r2661},  { %r2685, %r2686 },  { %f2914, %f2915, %f2916, %f2917 };
	// end inline asm
	// begin inline asm
	mma.sync.aligned.m16n8k16.row.col.f32.f16.f16.f32  { %f3178, %f3179, %f3180, %f3181 },  { %r2658, %r2659, %r2660, %r2661},  { %r2688, %r2689 },  { %f2922, %f2923, %f2924, %f2925 };
	// end inline asm
	// begin inline asm
	mma.sync.aligned.m16n8k16.row.col.f32.f16.f16.f32  { %f3186, %f3187, %f3188, %f3189 },  { %r2658, %r2659, %r2660, %r2661},  { %r2691, %r2692 },  { %f2930, %f2931, %f2932, %f2933 };
	// end inline asm
	// begin inline asm
	mma.sync.aligned.m16n8k16.row.col.f32.f16.f16.f32  { %f3194, %f3195, %f3196, %f3197 },  { %r2658, %r2659, %r2660, %r2661},  { %r2694, %r2695 },  { %f2938, %f2939, %f2940, %f2941 };
	// end inline asm
	// begin inline asm
	mma.sync.aligned.m16n8k16.row.col.f32.f16.f16.f32  { %f3202, %f3203, %f3204, %f3205 },  { %r2663, %r2664, %r2665, %r2666},  { %r2673, %r2674 },  { %f2946, %f2947, %f2948, %f2949 };
	// end inline asm
	// begin inline asm
	mma.sync.aligned.m16n8k16.row.col.f32.f16.f16.f32  { %f3210, %f3211, %f3212, %f3213 },  { %r2663, %r2664, %r2665, %r2666},  { %r2676, %r2677 },  { %f2954, %f2955, %f2956, %f2957 };
	// end inline asm
	// begin inline asm
	mma.sync.aligned.m16n8k16.row.col.f32.f16.f16.f32  { %f3218, %f3219, %f3220, %f3221 },  { %r2663, %r2664, %r2665, %r2666},  { %r2679, %r2680 },  { %f2962, %f2963, %f2964, %f2965 };
	// end inline asm
	// begin inline asm
	mma.sync.aligned.m16n8k16.row.col.f32.f16.f16.f32  { %f3226, %f3227, %f3228, %f3229 },  { %r2663, %r2664, %r2665, %r2666},  { %r2682, %r2683 },  { %f2970, %f2971, %f2972, %f2973 };
	// end inline asm
	// begin inline asm
	mma.sync.aligned.m16n8k16.row.col.f32.f16.f16.f32  { %f3234, %f3235, %f3236, %f3237 },  { %r2663, %r2664, %r2665, %r2666},  { %r2685, %r2686 },  { %f2978, %f2979, %f2980, %f2981 };
	// end inline asm
	// begin inline asm
	mma.sync.aligned.m16n8k16.row.col.f32.f16.f16.f32  { %f3242, %f3243, %f3244, %f3245 },  { %r2663, %r2664, %r2665, %r2666},  { %r2688, %r2689 },  { %f2986, %f2987, %f2988, %f2989 };
	// end inline asm
	// begin inline asm
	mma.sync.aligned.m16n8k16.row.col.f32.f16.f16.f32  { %f3250, %f3251, %f3252, %f3253 },  { %r2663, %r2664, %r2665, %r2666},  { %r2691, %r2692 },  { %f2994, %f2995, %f2996, %f2997 };
	// end inline asm
	// begin inline asm
	mma.sync.aligned.m16n8k16.row.col.f32.f16.f16.f32  { %f3258, %f3259, %f3260, %f3261 },  { %r2663, %r2664, %r2665, %r2666},  { %r2694, %r2695 },  { %f3002, %f3003, %f3004, %f3005 };
	// end inline asm
	// begin inline asm
	mma.sync.aligned.m16n8k16.row.col.f32.f16.f16.f32  { %f3266, %f3267, %f3268, %f3269 },  { %r2668, %r2669, %r2670, %r2671},  { %r2673, %r2674 },  { %f3010, %f3011, %f3012, %f3013 };
	// end inline asm
	// begin inline asm
	mma.sync.aligned.m16n8k16.row.col.f32.f16.f16.f32  { %f3274, %f3275, %f3276, %f3277 },  { %r2668, %r2669, %r2670, %r2671},  { %r2676, %r2677 },  { %f3018, %f3019, %f3020, %f3021 };
	// end inline asm
	// begin inline asm
	mma.sync.aligned.m16n8k16.row.col.f32.f16.f16.f32  { %f3282, %f3283, %f3284, %f3285 },  { %r2668, %r2669, %r2670, %r2671},  { %r2679, %r2680 },  { %f3026, %f3027, %f3028, %f3029 };
	// end inline asm
	// begin inline asm
	mma.sync.aligned.m16n8k16.row.col.f32.f16.f16.f32  { %f3290, %f3291, %f3292, %f3293 },  { %r2668, %r2669, %r2670, %r2671},  { %r2682, %r2683 },  { %f3034, %f3035, %f3036, %f3037 };
	// end inline asm
	// begin inline asm
	mma.sync.aligned.m16n8k16.row.col.f32.f16.f16.f32  { %f3298, %f3299, %f3300, %f3301 },  { %r2668, %r2669, %r2670, %r2671},  { %r2685, %r2686 },  { %f3042, %f3043, %f3044, %f3045 };
	// end inline asm
	// begin inline asm
	mma.sync.aligned.m16n8k16.row.col.f32.f16.f16.f32  { %f3306, %f3307, %f3308, %f3309 },  { %r2668, %r2669, %r2670, %r2671},  { %r2688, %r2689 },  { %f3050, %f3051, %f3052, %f3053 };
	// end inline asm
	// begin inline asm
	mma.sync.aligned.m16n8k16.row.col.f32.f16.f16.f32  { %f3314, %f3315, %f3316, %f3317 },  { %r2668, %r2669, %r2670, %r2671},  { %r2691, %r2692 },  { %f3058, %f3059, %f3060, %f3061 };
	// end inline asm
	// begin inline asm
	mma.sync.aligned.m16n8k16.row.col.f32.f16.f16.f32  { %f3322, %f3323, %f3324, %f3325 },  { %r2668, %r2669, %r2670, %r2671},  { %r2694, %r2695 },  { %f3066, %f3067, %f3068, %f3069 };
	// end inline asm
	// begin inline asm
	ldmatrix.sync.aligned.x4.m8n8.shared.b16 { %r2889, %r2890, %r2891, %r2892 }, [%r54];
	// end inline asm
	// begin inline asm
	ldmatrix.sync.aligned.x4.m8n8.shared.b16 { %r2894, %r2895, %r2896, %r2897 }, [%r54];
	// end inline asm
	// begin inline asm
	ldmatrix.sync.aligned.x4.m8n8.shared.b16 { %r2899, %r2900, %r2901, %r2902 }, [%r54];
	// end inline asm
	// begin inline asm
	ldmatrix.sync.aligned.x4.m8n8.shared.b16 { %r2904, %r2905, %r2906, %r2907 }, [%r54];
	// end inline asm
	// begin inline asm
	ldmatrix.sync.aligned.x2.m8n8.shared.b16 { %r2909, %r2910 }, [%r76];
	// end inline asm
	// begin inline asm
	ldmatrix.sync.aligned.x2.m8n8.shared.b16 { %r2912, %r2913 }, [%r76];
	// end inline asm
	// begin inline asm
	ldmatrix.sync.aligned.x2.m8n8.shared.b16 { %r2915, %r2916 }, [%r76];
	// end inline asm
	// begin inline asm
	ldmatrix.sync.aligned.x2.m8n8.shared.b16 { %r2918, %r2919 }, [%r76];
	// end inline asm
	// begin inline asm
	ldmatrix.sync.aligned.x2.m8n8.shared.b16 { %r2921, %r2922 }, [%r76];
	// end inline asm
	// begin inline asm
	ldmatrix.sync.aligned.x2.m8n8.shared.b16 { %r2924, %r2925 }, [%r76];
	// end inline asm
	// begin inline asm
	ldmatrix.sync.aligned.x2.m8n8.shared.b16 { %r2927, %r2928 }, [%r76];
	// end inline asm
	// begin inline asm
	ldmatrix.sync.aligned.x2.m8n8.shared.b16 { %r2930, %r2931 }, [%r76];
	// end inline asm
	// begin inline asm
	mma.sync.aligned.m16n8k16.row.col.f32.f16.f16.f32  { %f3330, %f3331, %f3332, %f3333 },  { %r2889, %r2890, %r2891, %r2892},  { %r2909, %r2910 },  { %f3074, %f3075, %f3076, %f3077 };
	// end inline asm
	// begin inline asm
	mma.sync.aligned.m16n8k16.row.col.f32.f16.f16.f32  { %f3338, %f3339, %f3340, %f3341 },  { %r2889, %r2890, %r2891, %r2892},  { %r2912, %r2913 },  { %f3082, %f3083, %f3084, %f3085 };
	// end inline asm
	// begin inline asm
	mma.sync.aligned.m16n8k16.row.col.f32.f16.f16.f32  { %f3346, %f3347, %f3348, %f3349 },  { %r2889, %r2890, %r2891, %r2892},  { %r2915, %r2916 },  { %f3090, %f3091, %f3092, %f3093 };
	// end inline asm
	// begin inline asm
	mma.sync.aligned.m16n8k16.row.col.f32.f16.f16.f32  { %f3354, %f3355, %f3356, %f3357 },  { %r2889, %r2890, %r2891, %r2892},  { %r2918, %r2919 },  { %f3098, %f3099, %f3100, %f3101 };
	// end inline asm
	// begin inline asm
	mma.sync.aligned.m16n8k16.row.col.f32.f16.f16.f32  { %f3362, %f3363, %f3364, %f3365 },  { %r2889, %r2890, %r2891, %r2892},  { %r2921, %r2922 },  { %f3106, %f3107, %f3108, %f3109 };
	// end inline asm
	// begin inline asm
	mma.sync.aligned.m16n8k16.row.col.f32.f16.f16.f32  { %f3370, %f3371, %f3372, %f3373 },  { %r2889, %r2890, %r2891, %r2892},  { %r2924, %r2925 },  { %f3114, %f3115, %f3116, %f3117 };
	// end inline asm
	// begin inline asm
	mma.sync.aligned.m16n8k16.row.col.f32.f16.f16.f32  { %f3378, %f3379, %f3380, %f3381 },  { %r2889, %r2890, %r2891, %r2892},  { %r2927, %r2928 },  { %f3122, %f3123, %f3124, %f3125 };
	// end inline asm
	// begin inline asm
	mma.sync.aligned.m16n8k16.row.col.f32.f16.f16.f32  { %f3386, %f3387, %f3388, %f3389 },  { %r2889, %r2890, %r2891, %r2892},  { %r2930, %r2931 },  { %f3130, %f3131, %f3132, %f3133 };
	// end inline asm
	// begin inline asm
	mma.sync.aligned.m16n8k16.row.col.f32.f16.f16.f32  { %f3394, %f3395, %f3396, %f3397 },  { %r2894, %r2895, %r2896, %r2897},  { %r2909, %r2910 },  { %f3138, %f3139, %f3140, %f3141 };
	// end inline asm
	// begin inline asm
	mma.sync.aligned.m16n8k16.row.col.f32.f16.f16.f32  { %f3402, %f3403, %f3404, %f3405 },  { %r2894, %r2895, %r2896, %r2897},  { %r2912, %r2913 },  { %f3146, %f3147, %f3148, %f3149 };
	// end inline asm
	// begin inline asm
	mma.sync.aligned.m16n8k16.row.col.f32.f16.f16.f32  { %f3410, %f3411, %f3412, %f3413 },  { %r2894, %r2895, %r2896, %r2897},  { %r2915, %r2916 },  { %f3154, %f3155, %f3156, %f3157 };
	// end inline asm
	// begin inline asm
	mma.sync.aligned.m16n8k16.row.col.f32.f16.f16.f32  { %f3418, %f3419, %f3420, %f3421 },  { %r2894, %r2895, %r2896, %r2897},  { %r2918, %r2919 },  { %f3162, %f3163, %f3164, %f3165 };
	// end inline asm
	// begin inline asm
	mma.sync.aligned.m16n8k16.row.col.f32.f16.f16.f32  { %f3426, %f3427, %f3428, %f3429 },  { %r2894, %r2895, %r2896, %r2897},  { %r2921, %r2922 },  { %f3170, %f3171, %f3172, %f3173 };
	// end inline asm
	// begin inline asm
	mma.sync.aligned.m16n8k16.row.col.f32.f16.f16.f32  { %f3434, %f3435, %f3436, %f3437 },  { %r2894, %r2895, %r2896, %r2897},  { %r2924, %r2925 },  { %f3178, %f3179, %f3180, %f3181 };
	// end inline asm
	// begin inline asm
	mma.sync.aligned.m16n8k16.row.col.f32.f16.f16.f32  { %f3442, %f3443, %f3444, %f3445 },  { %r2894, %r2895, %r2896, %r2897},  { %r2927, %r2928 },  { %f3186, %f3187, %f3188, %f3189 };
	// end inline asm
	// begin inline asm
	mma.sync.aligned.m16n8k16.row.col.f32.f16.f16.f32  { %f3450, %f3451, %f3452, %f3453 },  { %r2894, %r2895, %r2896, %r2897},  { %r2930, %r2931 },  { %f3194, %f3195, %f3196, %f3197 };
	// end inline asm
	// begin inline asm
	mma.sync.aligned.m16n8k16.row.col.f32.f16.f16.f32  { %f3458, %f3459, %f3460, %f3461 },  { %r2899, %r2900, %r2901, %r2902},  { %r2909, %r2910 },  { %f3202, %f3203, %f3204, %f3205 };
	// end inline asm
	// begin inline asm
	mma.sync.aligned.m16n8k16.row.col.f32.f16.f16.f32  { %f3466, %f3467, %f3468, %f3469 },  { %r2899, %r2900, %r2901, %r2902},  { %r2912, %r2913 },  { %f3210, %f3211, %f3212, %f3213 };
	// end inline asm
	// begin inline asm
	mma.sync.aligned.m16n8k16.row.col.f32.f16.f16.f32  { %f3474, %f3475, %f3476, %f3477 },  { %r2899, %r2900, %r2901, %r2902},  { %r2915, %r2916 },  { %f3218, %f3219, %f3220, %f3221 };
	// end inline asm
	// begin inline asm
	mma.sync.aligned.m16n8k16.row.col.f32.f16.f16.f32  { %f3482, %f3483, %f3484, %f3485 },  { %r2899, %r2900, %r2901, %r2902},  { %r2918, %r2919 },  { %f3226, %f3227, %f3228, %f3229 };
	// end inline asm
	// begin inline asm
	mma.sync.aligned.m16n8k16.row.col.f32.f16.f16.f32  { %f3490, %f3491, %f3492, %f3493 },  { %r2899, %r2900, %r2901, %r2902},  { %r2921, %r2922 },  { %f3234, %f3235, %f3236, %f3237 };
	// end inline asm
	// begin inline asm
	mma.sync.aligned.m16n8k16.row.col.f32.f16.f16.f32  { %f3498, %f3499, %f3500, %f3501 },  { %r2899, %r2900, %r2901, %r2902},  { %r2924, %r2925 },  { %f3242, %f3243, %f3244, %f3245 };
	// end inline asm
	// begin inline asm
	mma.sync.aligned.m16n8k16.row.col.f32.f16.f16.f32  { %f3506, %f3507, %f3508, %f3509 },  { %r2899, %r2900, %r2901, %r2902},  { %r2927, %r2928 },  { %f3250, %f3251, %f3252, %f3253 };
	// end inline asm
	// begin inline asm
	mma.sync.aligned.m16n8k16.row.col.f32.f16.f16.f32  { %f3514, %f3515, %f3516, %f3517 },  { %r2899, %r2900, %r2901, %r2902},  { %r2930, %r2931 },  { %f3258, %f3259, %f3260, %f3261 };
	// end inline asm
	// begin inline asm
	mma.sync.aligned.m16n8k16.row.col.f32.f16.f16.f32  { %f3522, %f3523, %f3524, %f3525 },  { %r2904, %r2905, %r2906, %r2907},  { %r2909, %r2910 },  { %f3266, %f3267, %f3268, %f3269 };
	// end inline asm
	// begin inline asm
	mma.sync.aligned.m16n8k16.row.col.f32.f16.f16.f32  { %f3530, %f3531, %f3532, %f3533 },  { %r2904, %r2905, %r2906, %r2907},  { %r2912, %r2913 },  { %f3274, %f3275, %f3276, %f3277 };
	// end inline asm
	// begin inline asm
	mma.sync.aligned.m16n8k16.row.col.f32.f16.f16.f32  { %f3538, %f3539, %f3540, %f3541 },  { %r2904, %r2905, %r2906, %r2907},  { %r2915, %r2916 },  { %f3282, %f3283, %f3284, %f3285 };
	// end inline asm
	// begin inline asm
	mma.sync.aligned.m16n8k16.row.col.f32.f16.f16.f32  { %f3546, %f3547, %f3548, %f3549 },  { %r2904, %r2905, %r2906, %r2907},  { %r2918, %r2919 },  { %f3290, %f3291, %f3292, %f3293 };
	// end inline asm
	// begin inline asm
	mma.sync.aligned.m16n8k16.row.col.f32.f16.f16.f32  { %f3554, %f3555, %f3556, %f3557 },  { %r2904, %r2905, %r2906, %r2907},  { %r2921, %r2922 },  { %f3298, %f3299, %f3300, %f3301 };
	// end inline asm
	// begin inline asm
	mma.sync.aligned.m16n8k16.row.col.f32.f16.f16.f32  { %f3562, %f3563, %f3564, %f3565 },  { %r2904, %r2905, %r2906, %r2907},  { %r2924, %r2925 },  { %f3306, %f3307, %f3308, %f3309 };
	// end inline asm
	// begin inline asm
	mma.sync.aligned.m16n8k16.row.col.f32.f16.f16.f32  { %f3570, %f3571, %f3572, %f3573 },  { %r2904, %r2905, %r2906, %r2907},  { %r2927, %r2928 },  { %f3314, %f3315, %f3316, %f3317 };
	// end inline asm
	// begin inline asm
	mma.sync.aligned.m16n8k16.row.col.f32.f16.f16.f32  { %f3578, %f3579, %f3580, %f3581 },  { %r2904, %r2905, %r2906, %r2907},  { %r2930, %r2931 },  { %f3322, %f3323, %f3324, %f3325 };
	// end inline asm
	// begin inline asm
	ldmatrix.sync.aligned.x4.m8n8.shared.b16 { %r3125, %r3126, %r3127, %r3128 }, [%r54];
	// end inline asm
	// begin inline asm
	ldmatrix.sync.aligned.x4.m8n8.shared.b16 { %r3130, %r3131, %r3132, %r3133 }, [%r54];
	// end inline asm
	// begin inline asm
	ldmatrix.sync.aligned.x4.m8n8.shared.b16 { %r3135, %r3136, %r3137, %r3138 }, [%r54];
	// end inline asm
	// begin inline asm
	ldmatrix.sync.aligned.x4.m8n8.shared.b16 { %r3140, %r3141, %r3142, %r3143 }, [%r54];
	// end inline asm
	// begin inline asm
	ldmatrix.sync.aligned.x2.m8n8.shared.b16 { %r3145, %r3146 }, [%r76];
	// end inline asm
	// begin inline asm
	ldmatrix.sync.aligned.x2.m8n8.shared.b16 { %r3148, %r3149 }, [%r76];
	// end inline asm
	// begin inline asm
	ldmatrix.sync.aligned.x2.m8n8.shared.b16 { %r3151, %r3152 }, [%r76];
	// end inline asm
	// begin inline asm
	ldmatrix.sync.aligned.x2.m8n8.shared.b16 { %r3154, %r3155 }, [%r76];
	// end inline asm
	// begin inline asm
	ldmatrix.sync.aligned.x2.m8n8.shared.b16 { %r3157, %r3158 }, [%r76];
	// end inline asm
	// begin inline asm
	ldmatrix.sync.aligned.x2.m8n8.shared.b16 { %r3160, %r3161 }, [%r76];
	// end inline asm
	// begin inline asm
	ldmatrix.sync.aligned.x2.m8n8.shared.b16 { %r3163, %r3164 }, [%r76];
	// end inline asm
	// begin inline asm
	ldmatrix.sync.aligned.x2.m8n8.shared.b16 { %r3166, %r3167 }, [%r76];
	// end inline asm
	// begin inline asm
	mma.sync.aligned.m16n8k16.row.col.f32.f16.f16.f32  { %f3586, %f3587, %f3588, %f3589 },  { %r3125, %r3126, %r3127, %r3128},  { %r3145, %r3146 },  { %f3330, %f3331, %f3332, %f3333 };
	// end inline asm
	// begin inline asm
	mma.sync.aligned.m16n8k16.row.col.f32.f16.f16.f32  { %f3594, %f3595, %f3596, %f3597 },  { %r3125, %r3126, %r3127, %r3128},  { %r3148, %r3149 },  { %f3338, %f3339, %f3340, %f3341 };
	// end inline asm
	// begin inline asm
	mma.sync.aligned.m16n8k16.row.col.f32.f16.f16.f32  { %f3602, %f3603, %f3604, %f3605 },  { %r3125, %r3126, %r3127, %r3128},  { %r3151, %r3152 },  { %f3346, %f3347, %f3348, %f3349 };
	// end inline asm
	// begin inline asm
	mma.sync.aligned.m16n8k16.row.col.f32.f16.f16.f32  { %f3610, %f3611, %f3612, %f3613 },  { %r3125, %r3126, %r3127, %r3128},  { %r3154, %r3155 },  { %f3354, %f3355, %f3356, %f3357 };
	// end inline asm
	// begin inline asm
	mma.sync.aligned.m16n8k16.row.col.f32.f16.f16.f32  { %f3618, %f3619, %f3620, %f3621 },  { %r3125, %r3126, %r3127, %r3128},  { %r3157, %r3158 },  { %f3362, %f3363, %f3364, %f3365 };
	// end inline asm
	// begin inline asm
	mma.sync.aligned.m16n8k16.row.col.f32.f16.f16.f32  { %f3626, %f3627, %f3628, %f3629 },  { %r3125, %r3126, %r3127, %r3128},  { %r3160, %r3161 },  { %f3370, %f3371, %f3372, %f3373 };
	// end inline asm
	// begin inline asm
	mma.sync.aligned.m16n8k16.row.col.f32.f16.f16.f32  { %f3634, %f3635, %f3636, %f3637 },  { %r3125, %r3126, %r3127, %r3128},  { %r3163, %r3164 },  { %f3378, %f3379, %f3380, %f3381 };
	// end inline asm
	// begin inline asm
	mma.sync.aligned.m16n8k16.row.col.f32.f16.f16.f32  { %f3642, %f3643, %f3644, %f3645 },  { %r3125, %r3126, %r3127, %r3128},  { %r3166, %r3167 },  { %f3386, %f3387, %f3388, %f3389 };
	// end inline asm
	// begin inline asm
	mma.sync.aligned.m16n8k16.row.col.f32.f16.f16.f32  { %f3650, %f3651, %f3652, %f3653 },  { %r3130, %r3131, %r3132, %r3133},  { %r3145, %r3146 },  { %f3394, %f3395, %f3396, %f3397 };
	// end inline asm
	// begin inline asm
	mma.sync.aligned.m16n8k16.row.col.f32.f16.f16.f32  { %f3658, %f3659, %f3660, %f3661 },  { %r3130, %r3131, %r3132, %r3133},  { %r3148, %r3149 },  { %f3402, %f3403, %f3404, %f3405 };
	// end inline asm
	// begin inline asm
	mma.sync.aligned.m16n8k16.row.col.f32.f16.f16.f32  { %f3666, %f3667, %f3668, %f3669 },  { %r3130, %r3131, %r3132, %r3133},  { %r3151, %r3152 },  { %f3410, %f3411, %f3412, %f3413 };
	// end inline asm
	// begin inline asm
	mma.sync.aligned.m16n8k16.row.col.f32.f16.f16.f32  { %f3674, %f3675, %f3676, %f3677 },  { %r3130, %r3131, %r3132, %r3133},  { %r3154, %r3155 },  { %f3418, %f3419, %f3420, %f3421 };
	// end inline asm
	// begin inline asm
	mma.sync.aligned.m16n8k16.row.col.f32.f16.f16.f32  { %f3682, %f3683, %f3684, %f3685 },  { %r3130, %r3131, %r3132, %r3133},  { %r3157, %r3158 },  { %f3426, %f3427, %f3428, %f3429 };
	// end inline asm
	// begin inline asm
	mma.sync.aligned.m16n8k16.row.col.f32.f16.f16.f32  { %f3690, %f3691, %f3692, %f3693 },  { %r3130, %r3131, %r3132, %r3133},  { %r3160, %r3161 },  { %f3434, %f3435, %f3436, %f3437 };
	// end inline asm
	// begin inline asm
	mma.sync.aligned.m16n8k16.row.col.f32.f16.f16.f32  { %f3698, %f3699, %f3700, %f3701 },  { %r3130, %r3131, %r3132, %r3133},  { %r3163, %r3164 },  { %f3442, %f3443, %f3444, %f3445 };
	// end inline asm
	// begin inline asm
	mma.sync.aligned.m16n8k16.row.col.f32.f16.f16.f32  { %f3706, %f3707, %f3708, %f3709 },  { %r3130, %r3131, %r3132, %r3133},  { %r3166, %r3167 },  { %f3450, %f3451, %f3452, %f3453 };
	// end inline asm
	// begin inline asm
	mma.sync.aligned.m16n8k16.row.col.f32.f16.f16.f32  { %f3714, %f3715, %f3716, %f3717 },  { %r3135, %r3136, %r3137, %r3138},  { %r3145, %r3146 },  { %f3458, %f3459, %f3460, %f3461 };
	// end inline asm
	// begin inline asm
	mma.sync.aligned.m16n8k16.row.col.f32.f16.f16.f32  { %f3722, %f3723, %f3724, %f3725 },  { %r3135, %r3136, %r3137, %r3138},  { %r3148, %r3149 },  { %f3466, %f3467, %f3468, %f3469 };
	// end inline asm
	// begin inline asm
	mma.sync.aligned.m16n8k16.row.col.f32.f16.f16.f32  { %f3730, %f3731, %f3732, %f3733 },  { %r3135, %r3136, %r3137, %r3138},  { %r3151, %r3152 },  { %f3474, %f3475, %f3476, %f3477 };
	// end inline asm
	// begin inline asm
	mma.sync.aligned.m16n8k16.row.col.f32.f16.f16.f32  { %f3738, %f3739, %f3740, %f3741 },  { %r3135, %r3136, %r3137, %r3138},  { %r3154, %r3155 },  { %f3482, %f3483, %f3484, %f3485 };
	// end inline asm
	// begin inline asm
	mma.sync.aligned.m16n8k16.row.col.f32.f16.f16.f32  { %f3746, %f3747, %f3748, %f3749 },  { %r3135, %r3136, %r3137, %r3138},  { %r3157, %r3158 },  { %f3490, %f3491, %f3492, %f3493 };
	// end inline asm
	// begin inline asm
	mma.sync.aligned.m16n8k16.row.col.f32.f16.f16.f32  { %f3754, %f3755, %f3756, %f3757 },  { %r3135, %r3136, %r3137, %r3138},  { %r3160, %r3161 },  { %f3498, %f3499, %f3500, %f3501 };
	// end inline asm
	// begin inline asm
	mma.sync.aligned.m16n8k16.row.col.f32.f16.f16.f32  { %f3762, %f3763, %f3764, %f3765 },  { %r3135, %r3136, %r3137, %r3138},  { %r3163, %r3164 },  { %f3506, %f3507, %f3508, %f3509 };
	// end inline asm
	// begin inline asm
	mma.sync.aligned.m16n8k16.row.col.f32.f16.f16.f32  { %f3770, %f3771, %f3772, %f3773 },  { %r3135, %r3136, %r3137, %r3138},  { %r3166, %r3167 },  { %f3514, %f3515, %f3516, %f3517 };
	// end inline asm
	// begin inline asm
	mma.sync.aligned.m16n8k16.row.col.f32.f16.f16.f32  { %f3778, %f3779, %f3780, %f3781 },  { %r3140, %r3141, %r3142, %r3143},  { %r3145, %r3146 },  { %f3522, %f3523, %f3524, %f3525 };
	// end inline asm
	// begin inline asm
	mma.sync.aligned.m16n8k16.row.col.f32.f16.f16.f32  { %f3786, %f3787, %f3788, %f3789 },  { %r3140, %r3141, %r3142, %r3143},  { %r3148, %r3149 },  { %f3530, %f3531, %f3532, %f3533 };
	// end inline asm
	// begin inline asm
	mma.sync.aligned.m16n8k16.row.col.f32.f16.f16.f32  { %f3794, %f3795, %f3796, %f3797 },  { %r3140, %r3141, %r3142, %r3143},  { %r3151, %r3152 },  { %f3538, %f3539, %f3540, %f3541 };
	// end inline asm
	// begin inline asm
	mma.sync.aligned.m16n8k16.row.col.f32.f16.f16.f32  { %f3802, %f3803, %f3804, %f3805 },  { %r3140, %r3141, %r3142, %r3143},  { %r3154, %r3155 },  { %f3546, %f3547, %f3548, %f3549 };
	// end inline asm
	// begin inline asm
	mma.sync.aligned.m16n8k16.row.col.f32.f16.f16.f32  { %f3810, %f3811, %f3812, %f3813 },  { %r3140, %r3141, %r3142, %r3143},  { %r3157, %r3158 },  { %f3554, %f3555, %f3556, %f3557 };
	// end inline asm
	// begin inline asm
	mma.sync.aligned.m16n8k16.row.col.f32.f16.f16.f32  { %f3818, %f3819, %f3820, %f3821 },  { %r3140, %r3141, %r3142, %r3143},  { %r3160, %r3161 },  { %f3562, %f3563, %f3564, %f3565 };
	// end inline asm
	// begin inline asm
	mma.sync.aligned.m16n8k16.row.col.f32.f16.f16.f32  { %f3826, %f3827, %f3828, %f3829 },  { %r3140, %r3141, %r3142, %r3143},  { %r3163, %r3164 },  { %f3570, %f3571, %f3572, %f3573 };
	// end inline asm
	// begin inline asm
	mma.sync.aligned.m16n8k16.row.col.f32.f16.f16.f32  { %f3834, %f3835, %f3836, %f3837 },  { %r3140, %r3141, %r3142, %r3143},  { %r3166, %r3167 },  { %f3578, %f3579, %f3580, %f3581 };
	// end inline asm
	// begin inline asm
	ldmatrix.sync.aligned.x4.m8n8.shared.b16 { %r3361, %r3362, %r3363, %r3364 }, [%r54];
	// end inline asm
	// begin inline asm
	ldmatrix.sync.aligned.x4.m8n8.shared.b16 { %r3366, %r3367, %r3368, %r3369 }, [%r54];
	// end inline asm
	// begin inline asm
	ldmatrix.sync.aligned.x4.m8n8.shared.b16 { %r3371, %r3372, %r3373, %r3374 }, [%r54];
	// end inline asm
	// begin inline asm
	ldmatrix.sync.aligned.x4.m8n8.shared.b16 { %r3376, %r3377, %r3378, %r3379 }, [%r54];
	// end inline asm
	// begin inline asm
	ldmatrix.sync.aligned.x2.m8n8.shared.b16 { %r3381, %r3382 }, [%r76];
	// end inline asm
	// begin inline asm
	ldmatrix.sync.aligned.x2.m8n8.shared.b16 { %r3384, %r3385 }, [%r76];
	// end inline asm
	// begin inline asm
	ldmatrix.sync.aligned.x2.m8n8.shared.b16 { %r3387, %r3388 }, [%r76];
	// end inline asm
	// begin inline asm
	ldmatrix.sync.aligned.x2.m8n8.shared.b16 { %r3390, %r3391 }, [%r76];
	// end inline asm
	// begin inline asm
	ldmatrix.sync.aligned.x2.m8n8.shared.b16 { %r3393, %r3394 }, [%r76];
	// end inline asm
	// begin inline asm
	ldmatrix.sync.aligned.x2.m8n8.shared.b16 { %r3396, %r3397 }, [%r76];
	// end inline asm
	// begin inline asm
	ldmatrix.sync.aligned.x2.m8n8.shared.b16 { %r3399, %r3400 }, [%r76];
	// end inline asm
	// begin inline asm
	ldmatrix.sync.aligned.x2.m8n8.shared.b16 { %r3402, %r3403 }, [%r76];
	// end inline asm
	// begin inline asm
	mma.sync.aligned.m16n8k16.row.col.f32.f16.f16.f32  { %f3842, %f3843, %f3844, %f3845 },  { %r3361, %r3362, %r3363, %r3364},  { %r3381, %r3382 },  { %f3586, %f3587, %f3588, %f3589 };
	// end inline asm
	// begin inline asm
	mma.sync.aligned.m16n8k16.row.col.f32.f16.f16.f32  { %f3850, %f3851, %f3852, %f3853 },  { %r3361, %r3362, %r3363, %r3364},  { %r3384, %r3385 },  { %f3594, %f3595, %f3596, %f3597 };
	// end inline asm
	// begin inline asm
	mma.sync.aligned.m16n8k16.row.col.f32.f16.f16.f32  { %f3858, %f3859, %f3860, %f3861 },  { %r3361, %r3362, %r3363, %r3364},  { %r3387, %r3388 },  { %f3602, %f3603, %f3604, %f3605 };
	// end inline asm
	// begin inline asm
	mma.sync.aligned.m16n8k16.row.col.f32.f16.f16.f32  { %f3866, %f3867, %f3868, %f3869 },  { %r3361, %r3362, %r3363, %r3364},  { %r3390, %r3391 },  { %f3610, %f3611, %f3612, %f3613 };
	// end inline asm
	// begin inline asm
	mma.sync.aligned.m16n8k16.row.col.f32.f16.f16.f32  { %f3874, %f3875, %f3876, %f3877 },  { %r3361, %r3362, %r3363, %r3364},  { %r3393, %r3394 },  { %f3618, %f3619, %f3620, %f3621 };
	// end inline asm
	// begin inline asm
	mma.sync.aligned.m16n8k16.row.col.f32.f16.f16.f32  { %f3882, %f3883, %f3884, %f3885 },  { %r3361, %r3362, %r3363, %r3364},  { %r3396, %r3397 },  { %f3626, %f3627, %f3628, %f3629 };
	// end inline asm
	// begin inline asm
	mma.sync.aligned.m16n8k16.row.col.f32.f16.f16.f32  { %f3890, %f3891, %f3892, %f3893 },  { %r3361, %r3362, %r3363, %r3364},  { %r3399, %r3400 },  { %f3634, %f3635, %f3636, %f3637 };
	// end inline asm
	// begin inline asm
	mma.sync.aligned.m16n8k16.row.col.f32.f16.f16.f32  { %f3898, %f3899, %f3900, %f3901 },  { %r3361, %r3362, %r3363, %r3364},  { %r3402, %r3403 },  { %f3642, %f3643, %f3644, %f3645 };
	// end inline asm
	// begin inline asm
	mma.sync.aligned.m16n8k16.row.col.f32.f16.f16.f32  { %f3906, %f3907, %f3908, %f3909 },  { %r3366, %r3367, %r3368, %r3369},  { %r3381, %r3382 },  { %f3650, %f3651, %f3652, %f3653 };
	// end inline asm
	// begin inline asm
	mma.sync.aligned.m16n8k16.row.col.f32.f16.f16.f32  { %f3914, %f3915, %f3916, %f3917 },  { %r3366, %r3367, %r3368, %r3369},  { %r3384, %r3385 },  { %f3658, %f3659, %f3660, %f3661 };
	// end inline asm
	// begin inline asm
	mma.sync.aligned.m16n8k16.row.col.f32.f16.f16.f32  { %f3922, %f3923, %f3924, %f3925 },  { %r3366, %r3367, %r3368, %r3369},  { %r3387, %r3388 },  { %f3666, %f3667, %f3668, %f3669 };
	// end inline asm
	// begin inline asm
	mma.sync.aligned.m16n8k16.row.col.f32.f16.f16.f32  { %f3930, %f3931, %f3932, %f3933 },  { %r3366, %r3367, %r3368, %r3369},  { %r3390, %r3391 },  { %f3674, %f3675, %f3676, %f3677 };
	// end inline asm
	// begin inline asm
	mma.sync.aligned.m16n8k16.row.col.f32.f16.f16.f32  { %f3938, %f3939, %f3940, %f3941 },  { %r3366, %r3367, %r3368, %r3369},  { %r3393, %r3394 },  { %f3682, %f3683, %f3684, %f3685 };
	// end inline asm
	// begin inline asm
	mma.sync.aligned.m16n8k16.row.col.f32.f16.f16.f32  { %f3946, %f3947, %f3948, %f3949 },  { %r3366, %r3367, %r3368, %r3369},  { %r3396, %r3397 },  { %f3690, %f3691, %f3692, %f3693 };
	// end inline asm
	// begin inline asm
	mma.sync.aligned.m16n8k16.row.col.f32.f16.f16.f32  { %f3954, %f3955, %f3956, %f3957 },  { %r3366, %r3367, %r3368, %r3369},  { %r3399, %r3400 },  { %f3698, %f3699, %f3700, %f3701 };
	// end inline asm
	// begin inline asm
	mma.sync.aligned.m16n8k16.row.col.f32.f16.f16.f32  { %f3962, %f3963, %f3964, %f3965 },  { %r3366, %r3367, %r3368, %r3369},  { %r3402, %r3403 },  { %f3706, %f3707, %f3708, %f3709 };
	// end inline asm
	// begin inline asm
	mma.sync.aligned.m16n8k16.row.col.f32.f16.f16.f32  { %f3970, %f3971, %f3972, %f3973 },  { %r3371, %r3372, %r3373, %r3374},  { %r3381, %r3382 },  { %f3714, %f3715, %f3716, %f3717 };
	// end inline asm
	// begin inline asm
	mma.sync.aligned.m16n8k16.row.col.f32.f16.f16.f32  { %f3978, %f3979, %f3980, %f3981 },  { %r3371, %r3372, %r3373, %r3374},  { %r3384, %r3385 },  { %f3722, %f3723, %f3724, %f3725 };
	// end inline asm
	// begin inline asm
	mma.sync.aligned.m16n8k16.row.col.f32.f16.f16.f32  { %f3986, %f3987, %f3988, %f3989 },  { %r3371, %r3372, %r3373, %r3374},  { %r3387, %r3388 },  { %f3730, %f3731, %f3732, %f3733 };
	// end inline asm
	// begin inline asm
	mma.sync.aligned.m16n8k16.row.col.f32.f16.f16.f32  { %f3994, %f3995, %f3996, %f3997 },  { %r3371, %r3372, %r3373, %r3374},  { %r3390, %r3391 },  { %f3738, %f3739, %f3740, %f3741 };
	// end inline asm
	// begin inline asm
	mma.sync.aligned.m16n8k16.row.col.f32.f16.f16.f32  { %f4002, %f4003, %f4004, %f4005 },  { %r3371, %r3372, %r3373, %r3374},  { %r3393, %r3394 },  { %f3746, %f3747, %f3748, %f3749 };
	// end inline asm
	// begin inline asm
	mma.sync.aligned.m16n8k16.row.col.f32.f16.f16.f32  { %f4010, %f4011, %f4012, %f4013 },  { %r3371, %r3372, %r3373, %r3374},  { %r3396, %r3397 },  { %f3754, %f3755, %f3756, %f3757 };
	// end inline asm
	// begin inline asm
	mma.sync.aligned.m16n8k16.row.col.f32.f16.f16.f32  { %f4018, %f4019, %f4020, %f4021 },  { %r3371, %r3372, %r3373, %r3374},  { %r3399, %r3400 },  { %f3762, %f3763, %f3764, %f3765 };
	// end inline asm
	// begin inline asm
	mma.sync.aligned.m16n8k16.row.col.f32.f16.f16.f32  { %f4026, %f4027, %f4028, %f4029 },  { %r3371, %r3372, %r3373, %r3374},  { %r3402, %r3403 },  { %f3770, %f3771, %f3772, %f3773 };
	// end inline asm
	// begin inline asm
	mma.sync.aligned.m16n8k16.row.col.f32.f16.f16.f32  { %f4034, %f4035, %f4036, %f4037 },  { %r3376, %r3377, %r3378, %r3379},  { %r3381, %r3382 },  { %f3778, %f3779, %f3780, %f3781 };
	// end inline asm
	// begin inline asm
	mma.sync.aligned.m16n8k16.row.col.f32.f16.f16.f32  { %f4042, %f4043, %f4044, %f4045 },  { %r3376, %r3377, %r3378, %r3379},  { %r3384, %r3385 },  { %f3786, %f3787, %f3788, %f3789 };
	// end inline asm
	// begin inline asm
	mma.sync.aligned.m16n8k16.row.col.f32.f16.f16.f32  { %f4050, %f4051, %f4052, %f4053 },  { %r3376, %r3377, %r3378, %r3379},  { %r3387, %r3388 },  { %f3794, %f3795, %f3796, %f3797 };
	// end inline asm
	// begin inline asm
	mma.sync.aligned.m16n8k16.row.col.f32.f16.f16.f32  { %f4058, %f4059, %f4060, %f4061 },  { %r3376, %r3377, %r3378, %r3379},  { %r3390, %r3391 },  { %f3802, %f3803, %f3804, %f3805 };
	// end inline asm
	// begin inline asm
	mma.sync.aligned.m16n8k16.row.col.f32.f16.f16.f32  { %f4066, %f4067, %f4068, %f4069 },  { %r3376, %r3377, %r3378, %r3379},  { %r3393, %r3394 },  { %f3810, %f3811, %f3812, %f3813 };
	// end inline asm
	// begin inline asm
	mma.sync.aligned.m16n8k16.row.col.f32.f16.f16.f32  { %f4074, %f4075, %f4076, %f4077 },  { %r3376, %r3377, %r3378, %r3379},  { %r3396, %r3397 },  { %f3818, %f3819, %f3820, %f3821 };
	// end inline asm
	// begin inline asm
	mma.sync.aligned.m16n8k16.row.col.f32.f16.f16.f32  { %f4082, %f4083, %f4084, %f4085 },  { %r3376, %r3377, %r3378, %r3379},  { %r3399, %r3400 },  { %f3826, %f3827, %f3828, %f3829 };
	// end inline asm
	// begin inline asm
	mma.sync.aligned.m16n8k16.row.col.f32.f16.f16.f32  { %f4090, %f4091, %f4092, %f4093 },  { %r3376, %r3377, %r3378, %r3379},  { %r3402, %r3403 },  { %f3834, %f3835, %f3836, %f3837 };
	// end inline asm
	// begin inline asm
	ldmatrix.sync.aligned.x4.m8n8.shared.b16 { %r3597, %r3598, %r3599, %r3600 }, [%r54];
	// end inline asm
	// begin inline asm
	ldmatrix.sync.aligned.x4.m8n8.shared.b16 { %r3602, %r3603, %r3604, %r3605 }, [%r54];
	// end inline asm
	// begin inline asm
	ldmatrix.sync.aligned.x4.m8n8.shared.b16 { %r3607, %r3608, %r3609, %r3610 }, [%r54];
	// end inline asm
	// begin inline asm
	ldmatrix.sync.aligned.x4.m8n8.shared.b16 { %r3612, %r3613, %r3614, %r3615 }, [%r54];
	// end inline asm
	// begin inline asm
	ldmatrix.sync.aligned.x2.m8n8.shared.b16 { %r3617, %r3618 }, [%r76];
	// end inline asm
	// begin inline asm
	ldmatrix.sync.aligned.x2.m8n8.shared.b16 { %r3620, %r3621 }, [%r76];
	// end inline asm
	// begin inline asm
	ldmatrix.sync.aligned.x2.m8n8.shared.b16 { %r3623, %r3624 }, [%r76];
	// end inline asm
	// begin inline asm
	ldmatrix.sync.aligned.x2.m8n8.shared.b16 { %r3626, %r3627 }, [%r76];
	// end inline asm
	// begin inline asm
	ldmatrix.sync.aligned.x2.m8n8.shared.b16 { %r3629, %r3630 }, [%r76];
	// end inline asm
	// begin inline asm
	ldmatrix.sync.aligned.x2.m8n8.shared.b16 { %r3632, %r3633 }, [%r76];
	// end inline asm
	// begin inline asm
	ldmatrix.sync.aligned.x2.m8n8.shared.b16 { %r3635, %r3636 }, [%r76];
	// end inline asm
	// begin inline asm
	ldmatrix.sync.aligned.x2.m8n8.shared.b16 { %r3638, %r3639 }, [%r76];
	// end inline asm
	// begin inline asm
	mma.sync.aligned.m16n8k16.row.col.f32.f16.f16.f32  { %f4481, %f4480, %f4479, %f4478 },  { %r3597, %r3598, %r3599, %r3600},  { %r3617, %r3618 },  { %f3842, %f3843, %f3844, %f3845 };
	// end inline asm
	// begin inline asm
	mma.sync.aligned.m16n8k16.row.col.f32.f16.f16.f32  { %f4477, %f4476, %f4475, %f4474 },  { %r3597, %r3598, %r3599, %r3600},  { %r3620, %r3621 },  { %f3850, %f3851, %f3852, %f3853 };
	// end inline asm
	// begin inline asm
	mma.sync.aligned.m16n8k16.row.col.f32.f16.f16.f32  { %f4473, %f4472, %f4471, %f4470 },  { %r3597, %r3598, %r3599, %r3600},  { %r3623, %r3624 },  { %f3858, %f3859, %f3860, %f3861 };
	// end inline asm
	// begin inline asm
	mma.sync.aligned.m16n8k16.row.col.f32.f16.f16.f32  { %f4469, %f4468, %f4467, %f4466 },  { %r3597, %r3598, %r3599, %r3600},  { %r3626, %r3627 },  { %f3866, %f3867, %f3868, %f3869 };
	// end inline asm
	// begin inline asm
	mma.sync.aligned.m16n8k16.row.col.f32.f16.f16.f32  { %f4465, %f4464, %f4463, %f4462 },  { %r3597, %r3598, %r3599, %r3600},  { %r3629, %r3630 },  { %f3874, %f3875, %f3876, %f3877 };
	// end inline asm
	// begin inline asm
	mma.sync.aligned.m16n8k16.row.col.f32.f16.f16.f32  { %f4461, %f4460, %f4459, %f4458 },  { %r3597, %r3598, %r3599, %r3600},  { %r3632, %r3633 },  { %f3882, %f3883, %f3884, %f3885 };
	// end inline asm
	// begin inline asm
	mma.sync.aligned.m16n8k16.row.col.f32.f16.f16.f32  { %f4457, %f4456, %f4455, %f4454 },  { %r3597, %r3598, %r3599, %r3600},  { %r3635, %r3636 },  { %f3890, %f3891, %f3892, %f3893 };
	// end inline asm
	// begin inline asm
	mma.sync.aligned.m16n8k16.row.col.f32.f16.f16.f32  { %f4453, %f4452, %f4451, %f4450 },  { %r3597, %r3598, %r3599, %r3600},  { %r3638, %r3639 },  { %f3898, %f3899, %f3900, %f3901 };
	// end inline asm
	// begin inline asm
	mma.sync.aligned.m16n8k16.row.col.f32.f16.f16.f32  { %f4449, %f4448, %f4447, %f4446 },  { %r3602, %r3603, %r3604, %r3605},  { %r3617, %r3618 },  { %f3906, %f3907, %f3908, %f3909 };
	// end inline asm
	// begin inline asm
	mma.sync.aligned.m16n8k16.row.col.f32.f16.f16.f32  { %f4445, %f4444, %f4443, %f4442 },  { %r3602, %r3603, %r3604, %r3605},  { %r3620, %r3621 },  { %f3914, %f3915, %f3916, %f3917 };
	// end inline asm
	// begin inline asm
	mma.sync.aligned.m16n8k16.row.col.f32.f16.f16.f32  { %f4441, %f4440, %f4439, %f4438 },  { %r3602, %r3603, %r3604, %r3605},  { %r3623, %r3624 },  { %f3922, %f3923, %f3924, %f3925 };
	// end inline asm
	// begin inline asm
	mma.sync.aligned.m16n8k16.row.col.f32.f16.f16.f32  { %f4437, %f4436, %f4435, %f4434 },  { %r3602, %r3603, %r3604, %r3605},  { %r3626, %r3627 },  { %f3930, %f3931, %f3932, %f3933 };
	// end inline asm
	// begin inline asm
	mma.sync.aligned.m16n8k16.row.col.f32.f16.f16.f32  { %f4433, %f4432, %f4431, %f4430 },  { %r3602, %r3603, %r3604, %r3605},  { %r3629, %r3630 },  { %f3938, %f3939, %f3940, %f3941 };
	// end inline asm
	// begin inline asm
	mma.sync.aligned.m16n8k16.row.col.f32.f16.f16.f32  { %f4429, %f4428, %f4427, %f4426 },  { %r3602, %r3603, %r3604, %r3605},  { %r3632, %r3633 },  { %f3946, %f3947, %f3948, %f3949 };
	// end inline asm
	// begin inline asm
	mma.sync.aligned.m16n8k16.row.col.f32.f16.f16.f32  { %f4425, %f4424, %f4423, %f4422 },  { %r3602, %r3603, %r3604, %r3605},  { %r3635, %r3636 },  { %f3954, %f3955, %f3956, %f3957 };
	// end inline asm
	// begin inline asm
	mma.sync.aligned.m16n8k16.row.col.f32.f16.f16.f32  { %f4421, %f4420, %f4419, %f4418 },  { %r3602, %r3603, %r3604, %r3605},  { %r3638, %r3639 },  { %f3962, %f3963, %f3964, %f3965 };
	// end inline asm
	// begin inline asm
	mma.sync.aligned.m16n8k16.row.col.f32.f16.f16.f32  { %f4417, %f4416, %f4415, %f4414 },  { %r3607, %r3608, %r3609, %r3610},  { %r3617, %r3618 },  { %f3970, %f3971, %f3972, %f3973 };
	// end inline asm
	// begin inline asm
	mma.sync.aligned.m16n8k16.row.col.f32.f16.f16.f32  { %f4413, %f4412, %f4411, %f4410 },  { %r3607, %r3608, %r3609, %r3610},  { %r3620, %r3621 },  { %f3978, %f3979, %f3980, %f3981 };
	// end inline asm
	// begin inline asm
	mma.sync.aligned.m16n8k16.row.col.f32.f16.f16.f32  { %f4409, %f4408, %f4407, %f4406 },  { %r3607, %r3608, %r3609, %r3610},  { %r3623, %r3624 },  { %f3986, %f3987, %f3988, %f3989 };
	// end inline asm
	// begin inline asm
	mma.sync.aligned.m16n8k16.row.col.f32.f16.f16.f32  { %f4405, %f4404, %f4403, %f4402 },  { %r3607, %r3608, %r3609, %r3610},  { %r3626, %r3627 },  { %f3994, %f3995, %f3996, %f3997 };
	// end inline asm
	// begin inline asm
	mma.sync.aligned.m16n8k16.row.col.f32.f16.f16.f32  { %f4401, %f4400, %f4399, %f4398 },  { %r3607, %r3608, %r3609, %r3610},  { %r3629, %r3630 },  { %f4002, %f4003, %f4004, %f4005 };
	// end inline asm
	// begin inline asm
	mma.sync.aligned.m16n8k16.row.col.f32.f16.f16.f32  { %f4397, %f4396, %f4395, %f4394 },  { %r3607, %r3608, %r3609, %r3610},  { %r3632, %r3633 },  { %f4010, %f4011, %f4012, %f4013 };
	// end inline asm
	// begin inline asm
	mma.sync.aligned.m16n8k16.row.col.f32.f16.f16.f32  { %f4393, %f4392, %f4391, %f4390 },  { %r3607, %r3608, %r3609, %r3610},  { %r3635, %r3636 },  { %f4018, %f4019, %f4020, %f4021 };
	// end inline asm
	// begin inline asm
	mma.sync.aligned.m16n8k16.row.col.f32.f16.f16.f32  { %f4389, %f4388, %f4387, %f4386 },  { %r3607, %r3608, %r3609, %r3610},  { %r3638, %r3639 },  { %f4026, %f4027, %f4028, %f4029 };
	// end inline asm
	// begin inline asm
	mma.sync.aligned.m16n8k16.row.col.f32.f16.f16.f32  { %f4385, %f4384, %f4383, %f4382 },  { %r3612, %r3613, %r3614, %r3615},  { %r3617, %r3618 },  { %f4034, %f4035, %f4036, %f4037 };
	// end inline asm
	// begin inline asm
	mma.sync.aligned.m16n8k16.row.col.f32.f16.f16.f32  { %f4381, %f4380, %f4379, %f4378 },  { %r3612, %r3613, %r3614, %r3615},  { %r3620, %r3621 },  { %f4042, %f4043, %f4044, %f4045 };
	// end inline asm
	// begin inline asm
	mma.sync.aligned.m16n8k16.row.col.f32.f16.f16.f32  { %f4377, %f4376, %f4375, %f4374 },  { %r3612, %r3613, %r3614, %r3615},  { %r3623, %r3624 },  { %f4050, %f4051, %f4052, %f4053 };
	// end inline asm
	// begin inline asm
	mma.sync.aligned.m16n8k16.row.col.f32.f16.f16.f32  { %f4373, %f4372, %f4371, %f4370 },  { %r3612, %r3613, %r3614, %r3615},  { %r3626, %r3627 },  { %f4058, %f4059, %f4060, %f4061 };
	// end inline asm
	// begin inline asm
	mma.sync.aligned.m16n8k16.row.col.f32.f16.f16.f32  { %f4369, %f4368, %f4367, %f4366 },  { %r3612, %r3613, %r3614, %r3615},  { %r3629, %r3630 },  { %f4066, %f4067, %f4068, %f4069 };
	// end inline asm
	// begin inline asm
	mma.sync.aligned.m16n8k16.row.col.f32.f16.f16.f32  { %f4365, %f4364, %f4363, %f4362 },  { %r3612, %r3613, %r3614, %r3615},  { %r3632, %r3633 },  { %f4074, %f4075, %f4076, %f4077 };
	// end inline asm
	// begin inline asm
	mma.sync.aligned.m16n8k16.row.col.f32.f16.f16.f32  { %f4361, %f4360, %f4359, %f4358 },  { %r3612, %r3613, %r3614, %r3615},  { %r3635, %r3636 },  { %f4082, %f4083, %f4084, %f4085 };
	// end inline asm
	// begin inline asm
	mma.sync.aligned.m16n8k16.row.col.f32.f16.f16.f32  { %f4357, %f4356, %f4355, %f4354 },  { %r3612, %r3613, %r3614, %r3615},  { %r3638, %r3639 },  { %f4090, %f4091, %f4092, %f4093 };
	// end inline asm
	add.s64 	%rd80, %rd80, -4;
	setp.ne.s64 	%p2, %rd80, 0;
	@%p2 bra 	$L__BB0_3;
	mov.u32 	%r3836, %tid.x;
	and.b32  	%r3837, %r3836, 31;
	setp.ne.s32 	%p3, %r3837, 0;
	setp.eq.s32 	%p4, %r3837, 0;
	setp.gt.f32 	%p5, %f4481, 0f41200000;
	and.pred  	%p6, %p4, %p5;
	selp.u64 	%rd15, 1, 0, %p6;
	setp.gt.f32 	%p7, %f4477, 0f41200000;
	and.pred  	%p8, %p4, %p7;
	selp.u64 	%rd16, 1, 0, %p8;
	add.s64 	%rd17, %rd16, %rd15;
	setp.gt.f32 	%p9, %f4473, 0f41200000;
	and.pred  	%p10, %p4, %p9;
	selp.u64 	%rd18, 1, 0, %p10;
	add.s64 	%rd19, %rd17, %rd18;
	setp.gt.f32 	%p11, %f4469, 0f41200000;
	and.pred  	%p12, %p4, %p11;
	selp.u64 	%rd20, 1, 0, %p12;
	add.s64 	%rd21, %rd19, %rd20;
	setp.gt.f32 	%p13, %f4465, 0f41200000;
	and.pred  	%p14, %p4, %p13;
	selp.u64 	%rd22, 1, 0, %p14;
	add.s64 	%rd23, %rd21, %rd22;
	setp.gt.f32 	%p15, %f4461, 0f41200000;
	and.pred  	%p16, %p4, %p15;
	selp.u64 	%rd24, 1, 0, %p16;
	add.s64 	%rd25, %rd23, %rd24;
	setp.gt.f32 	%p17, %f4457, 0f41200000;
	and.pred  	%p18, %p4, %p17;
	selp.u64 	%rd26, 1, 0, %p18;
	add.s64 	%rd27, %rd25, %rd26;
	setp.gt.f32 	%p19, %f4453, 0f41200000;
	and.pred  	%p20, %p4, %p19;
	selp.u64 	%rd28, 1, 0, %p20;
	add.s64 	%rd29, %rd27, %rd28;
	setp.gt.f32 	%p21, %f4449, 0f41200000;
	and.pred  	%p22, %p4, %p21;
	selp.u64 	%rd30, 1, 0, %p22;
	add.s64 	%rd31, %rd29, %rd30;
	setp.gt.f32 	%p23, %f4445, 0f41200000;
	and.pred  	%p24, %p4, %p23;
	selp.u64 	%rd32, 1, 0, %p24;
	add.s64 	%rd33, %rd31, %rd32;
	setp.gt.f32 	%p25, %f4441, 0f41200000;
	and.pred  	%p26, %p4, %p25;
	selp.u64 	%rd34, 1, 0, %p26;
	add.s64 	%rd35, %rd33, %rd34;
	setp.gt.f32 	%p27, %f4437, 0f41200000;
	and.pred  	%p28, %p4, %p27;
	selp.u64 	%rd36, 1, 0, %p28;
	add.s64 	%rd37, %rd35, %rd36;
	setp.gt.f32 	%p29, %f4433, 0f41200000;
	and.pred  	%p30, %p4, %p29;
	selp.u64 	%rd38, 1, 0, %p30;
	add.s64 	%rd39, %rd37, %rd38;
	setp.gt.f32 	%p31, %f4429, 0f41200000;
	and.pred  	%p32, %p4, %p31;
	selp.u64 	%rd40, 1, 0, %p32;
	add.s64 	%rd41, %rd39, %rd40;
	setp.gt.f32 	%p33, %f4425, 0f41200000;
	and.pred  	%p34, %p4, %p33;
	selp.u64 	%rd42, 1, 0, %p34;
	add.s64 	%rd43, %rd41, %rd42;
	setp.gt.f32 	%p35, %f4421, 0f41200000;
	and.pred  	%p36, %p4, %p35;
	selp.u64 	%rd44, 1, 0, %p36;
	add.s64 	%rd45, %rd43, %rd44;
	setp.gt.f32 	%p37, %f4417, 0f41200000;
	and.pred  	%p38, %p4, %p37;
	selp.u64 	%rd46, 1, 0, %p38;
	add.s64 	%rd47, %rd45, %rd46;
	setp.gt.f32 	%p39, %f4413, 0f41200000;
	and.pred  	%p40, %p4, %p39;
	selp.u64 	%rd48, 1, 0, %p40;
	add.s64 	%rd49, %rd47, %rd48;
	setp.gt.f32 	%p41, %f4409, 0f41200000;
	and.pred  	%p42, %p4, %p41;
	selp.u64 	%rd50, 1, 0, %p42;
	add.s64 	%rd51, %rd49, %rd50;
	setp.gt.f32 	%p43, %f4405, 0f41200000;
	and.pred  	%p44, %p4, %p43;
	selp.u64 	%rd52, 1, 0, %p44;
	add.s64 	%rd53, %rd51, %rd52;
	setp.gt.f32 	%p45, %f4401, 0f41200000;
	and.pred  	%p46, %p4, %p45;
	selp.u64 	%rd54, 1, 0, %p46;
	add.s64 	%rd55, %rd53, %rd54;
	setp.gt.f32 	%p47, %f4397, 0f41200000;
	and.pred  	%p48, %p4, %p47;
	selp.u64 	%rd56, 1, 0, %p48;
	add.s64 	%rd57, %rd55, %rd56;
	setp.gt.f32 	%p49, %f4393, 0f41200000;
	and.pred  	%p50, %p4, %p49;
	selp.u64 	%rd58, 1, 0, %p50;
	add.s64 	%rd59, %rd57, %rd58;
	setp.gt.f32 	%p51, %f4389, 0f41200000;
	and.pred  	%p52, %p4, %p51;
	selp.u64 	%rd60, 1, 0, %p52;
	add.s64 	%rd61, %rd59, %rd60;
	setp.gt.f32 	%p53, %f4385, 0f41200000;
	and.pred  	%p54, %p4, %p53;
	selp.u64 	%rd62, 1, 0, %p54;
	add.s64 	%rd63, %rd61, %rd62;
	setp.gt.f32 	%p55, %f4381, 0f41200000;
	and.pred  	%p56, %p4, %p55;
	selp.u64 	%rd64, 1, 0, %p56;
	add.s64 	%rd65, %rd63, %rd64;
	setp.gt.f32 	%p57, %f4377, 0f41200000;
	and.pred  	%p58, %p4, %p57;
	selp.u64 	%rd66, 1, 0, %p58;
	add.s64 	%rd67, %rd65, %rd66;
	setp.gt.f32 	%p59, %f4373, 0f41200000;
	and.pred  	%p60, %p4, %p59;
	selp.u64 	%rd68, 1, 0, %p60;
	add.s64 	%rd69, %rd67, %rd68;
	setp.gt.f32 	%p61, %f4369, 0f41200000;
	and.pred  	%p62, %p4, %p61;
	selp.u64 	%rd70, 1, 0, %p62;
	add.s64 	%rd71, %rd69, %rd70;
	setp.gt.f32 	%p63, %f4365, 0f41200000;
	and.pred  	%p64, %p4, %p63;
	selp.u64 	%rd72, 1, 0, %p64;
	add.s64 	%rd73, %rd71, %rd72;
	setp.gt.f32 	%p65, %f4361, 0f41200000;
	and.pred  	%p66, %p4, %p65;
	selp.u64 	%rd74, 1, 0, %p66;
	add.s64 	%rd75, %rd73, %rd74;
	setp.gt.f32 	%p67, %f4357, 0f41200000;
	and.pred  	%p68, %p4, %p67;
	selp.u64 	%rd76, 1, 0, %p68;
	add.s64 	%rd3, %rd75, %rd76;
	@%p3 bra 	$L__BB0_6;
	ld.param.u64 	%rd79, [_Z12MmaPtxSharedPy_param_0];
	cvta.to.global.u64 	%rd77, %rd79;
	atom.global.add.u64 	%rd78, [%rd77], %rd3;
$L__BB0_6:
	ret;

}


// ===== COMPILED SASS (sm_100) =====

	.target	sm_100

	.elftype	@"ET_EXEC"


//--------------------- .note.nv.tkinfo           --------------------------
	.section	.note.nv.tkinfo,"",@"SHT_NOTE"
	.sectionflags	@"SHF_NOTE_NV_TKINFO"
	.tkinfo
        /*0018*/ 	.word	0x00000002
        /*0030*/ 	.string	""
        /*0030*/ 	.string	"ptxas"
        /*0030*/ 	.string	"Cuda compilation tools, release 13.0, V13.0.88"
        /*0030*/ 	.string	"Build cuda_13.0.r13.0/compiler.36424714_0"
        /*0030*/ 	.string	"-arch sm_100 -m 64 "



//--------------------- .note.nv.cuinfo           --------------------------
	.section	.note.nv.cuinfo,"",@"SHT_NOTE"
	.sectionflags	@"SHF_NOTE_NV_CUINFO"
        /*0018*/ 	.short	0x0002
        /*001a*/ 	.short	0x0064
        /*001c*/ 	.short	0x0082
	.zero		2


//--------------------- .nv.info                  --------------------------
	.section	.nv.info,"",@"SHT_CUDA_INFO"
	.align	4


	//----- nvinfo : EIATTR_REGCOUNT
	.align		4
        /*0000*/ 	.byte	0x04, 0x2f
        /*0002*/ 	.short	(.L_1 - .L_0)
	.align		4
.L_0:
        /*0004*/ 	.word	index@(_Z12MmaPtxSharedPy)
        /*0008*/ 	.word	0x0000008c


	//----- nvinfo : EIATTR_FRAME_SIZE
	.align		4
.L_1:
        /*000c*/ 	.byte	0x04, 0x11
        /*000e*/ 	.short	(.L_3 - .L_2)
	.align		4
.L_2:
        /*0010*/ 	.word	index@(_Z12MmaPtxSharedPy)
        /*0014*/ 	.word	0x00000000


	//----- nvinfo : EIATTR_MIN_STACK_SIZE
	.align		4
.L_3:
        /*0018*/ 	.byte	0x04, 0x12
        /*001a*/ 	.short	(.L_5 - .L_4)
	.align		4
.L_4:
        /*001c*/ 	.word	index@(_Z12MmaPtxSharedPy)
        /*0020*/ 	.word	0x00000000
.L_5:


//--------------------- .nv.compat                --------------------------
	.section	.nv.compat,"",@"SHT_CUDA_COMPAT_INFO"
	.align	4
        /*0000*/ 	.byte	0x02, 0x09, 0x00, 0x00, 0x02, 0x02, 0x01, 0x00, 0x02, 0x05, 0x05, 0x00, 0x03, 0x07, 0x01, 0x01
        /*0010*/ 	.byte	0x02, 0x03, 0x00, 0x00, 0x02, 0x06, 0x01, 0x00, 0x04, 0x0b, 0x08, 0x00, 0x09, 0x00, 0x00, 0x00
        /*0020*/ 	.byte	0x00, 0x00, 0x00, 0x00


//--------------------- .nv.info._Z12MmaPtxSharedPy --------------------------
	.section	.nv.info._Z12MmaPtxSharedPy,"",@"SHT_CUDA_INFO"
	.sectionflags	@""
	.align	4


	//----- nvinfo : EIATTR_CUDA_API_VERSION
	.align		4
        /*0000*/ 	.byte	0x04, 0x37
        /*0002*/ 	.short	(.L_7 - .L_6)
.L_6:
        /*0004*/ 	.word	0x00000082


	//----- nvinfo : EIATTR_KPARAM_INFO
	.align		4
.L_7:
        /*0008*/ 	.byte	0x04, 0x17
        /*000a*/ 	.short	(.L_9 - .L_8)
.L_8:
        /*000c*/ 	.word	0x00000000
        /*0010*/ 	.short	0x0000
        /*0012*/ 	.short	0x0000
        /*0014*/ 	.byte	0x00, 0xf5, 0x21, 0x00


	//----- nvinfo : EIATTR_SPARSE_MMA_MASK
	.align		4
.L_9:
        /*0018*/ 	.byte	0x03, 0x50
        /*001a*/ 	.short	0x0000


	//----- nvinfo : EIATTR_MAXREG_COUNT
	.align		4
        /*001c*/ 	.byte	0x03, 0x1b
        /*001e*/ 	.short	0x00ff


	//----- nvinfo : EIATTR_MERCURY_ISA_VERSION
	.align		4
        /*0020*/ 	.byte	0x03, 0x5f
        /*0022*/ 	.short	0x0101


	//----- nvinfo : EIATTR_VRC_CTA_INIT_COUNT
	.align		4
        /*0024*/ 	.byte	0x02, 0x4a
	.zero		1
	.zero		1


	//----- nvinfo : EIATTR_EXIT_INSTR_OFFSETS
	.align		4
        /*0028*/ 	.byte	0x04, 0x1c
        /*002a*/ 	.short	(.L_11 - .L_10)


	//   ....[0]....
.L_10:
        /*002c*/ 	.word	0x00002d40


	//   ....[1]....
        /*0030*/ 	.word	0x00002e40


	//----- nvinfo : EIATTR_CBANK_PARAM_SIZE
	.align		4
.L_11:
        /*0034*/ 	.byte	0x03, 0x19
        /*0036*/ 	.short	0x0008


	//----- nvinfo : EIATTR_PARAM_CBANK
	.align		4
        /*0038*/ 	.byte	0x04, 0x0a
        /*003a*/ 	.short	(.L_13 - .L_12)
	.align		4
.L_12:
        /*003c*/ 	.word	index@(.nv.constant0._Z12MmaPtxSharedPy)
        /*0040*/ 	.short	0x0380
        /*0042*/ 	.short	0x0008


	//----- nvinfo : EIATTR_SW_WAR
	.align		4
.L_13:
        /*0044*/ 	.byte	0x04, 0x36
        /*0046*/ 	.short	(.L_15 - .L_14)
.L_14:
        /*0048*/ 	.word	0x00000008
.L_15:


//--------------------- .nv.callgraph             --------------------------
	.section	.nv.callgraph,"",@"SHT_CUDA_CALLGRAPH"
	.align	4
	.sectionentsize	8
	.align		4
        /*0000*/ 	.word	0x00000000
	.align		4
        /*0004*/ 	.word	0xffffffff
	.align		4
        /*0008*/ 	.word	0x00000000
	.align		4
        /*000c*/ 	.word	0xfffffffe
	.align		4
        /*0010*/ 	.word	0x00000000
	.align		4
        /*0014*/ 	.word	0xfffffffd
	.align		4
        /*0018*/ 	.word	0x00000000
	.align		4
        /*001c*/ 	.word	0xfffffffc


//--------------------- .text._Z12MmaPtxSharedPy  --------------------------
	.section	.text._Z12MmaPtxSharedPy,"ax",@progbits
	.align	128
        .global         _Z12MmaPtxSharedPy
        .type           _Z12MmaPtxSharedPy,@function
        .size           _Z12MmaPtxSharedPy,(.L_x_2 - _Z12MmaPtxSharedPy)
        .other          _Z12MmaPtxSharedPy,@"STO_CUDA_ENTRY STV_DEFAULT"
_Z12MmaPtxSharedPy:
.text._Z12MmaPtxSharedPy:
[----:B------:R-:W-:Y:S01]  /*0000*/  LDC R1, c[0x0][0x37c] ;  /* 0x0000df00ff017b82 */ /* 0x000fe20000000800 */
[----:B------:R-:W0:Y:S07]  /*0010*/  S2R R12, SR_TID.X ;  /* 0x00000000000c7919 */ /* 0x000e2e0000002100 */
[----:B------:R-:W1:Y:S01]  /*0020*/  S2UR UR5, SR_CgaCtaId ;  /* 0x00000000000579c3 */ /* 0x000e620000008800 */
[----:B------:R-:W-:Y:S01]  /*0030*/  UMOV UR4, 0x400 ;  /* 0x0000040000047882 */ /* 0x000fe20000000000 */
[----:B------:R-:W-:-:S02]  /*0040*/  CS2R R102, SRZ ;  /* 0x0000000000667805 */ /* 0x000fc4000001ff00 */
[----:B------:R-:W-:Y:S02]  /*0050*/  CS2R R100, SRZ ;  /* 0x0000000000647805 */ /* 0x000fe4000001ff00 */
[----:B------:R-:W-:Y:S02]  /*0060*/  CS2R R98, SRZ ;  /* 0x0000000000627805 */ /* 0x000fe4000001ff00 */
[----:B------:R-:W-:Y:S02]  /*0070*/  CS2R R96, SRZ ;  /* 0x0000000000607805 */ /* 0x000fe4000001ff00 */
[----:B------:R-:W-:Y:S02]  /*0080*/  CS2R R94, SRZ ;  /* 0x00000000005e7805 */ /* 0x000fe4000001ff00 */
[----:B------:R-:W-:Y:S01]  /*0090*/  CS2R R92, SRZ ;  /* 0x00000000005c7805 */ /* 0x000fe2000001ff00 */
[----:B------:R-:W2:Y:S01]  /*00a0*/  S2UR UR10, SR_SWINHI ;  /* 0x00000000000a79c3 */ /* 0x000ea20000002f00 */
[----:B------:R-:W-:-:S02]  /*00b0*/  CS2R R90, SRZ ;  /* 0x00000000005a7805 */ /* 0x000fc4000001ff00 */
[----:B------:R-:W-:Y:S02]  /*00c0*/  CS2R R88, SRZ ;  /* 0x0000000000587805 */ /* 0x000fe4000001ff00 */
[----:B------:R-:W-:Y:S02]  /*00d0*/  CS2R R86, SRZ ;  /* 0x0000000000567805 */ /* 0x000fe4000001ff00 */
[----:B------:R-:W-:Y:S02]  /*00e0*/  CS2R R84, SRZ ;  /* 0x0000000000547805 */ /* 0x000fe4000001ff00 */
[----:B------:R-:W-:Y:S02]  /*00f0*/  CS2R R82, SRZ ;  /* 0x0000000000527805 */ /* 0x000fe4000001ff00 */
[----:B------:R-:W-:Y:S02]  /*0100*/  CS2R R80, SRZ ;  /* 0x0000000000507805 */ /* 0x000fe4000001ff00 */
        /* <DEDUP_REMOVED lines=8> */
[----:B------:R-:W-:Y:S01]  /*0190*/  CS2R R62, SRZ ;  /* 0x00000000003e7805 */ /* 0x000fe2000001ff00 */
[----:B-1----:R-:W-:Y:S01]  /*01a0*/  ULEA UR6, UR5, UR4, 0x18 ;  /* 0x0000000405067291 */ /* 0x002fe2000f8ec0ff */
[----:B------:R-:W-:Y:S01]  /*01b0*/  CS2R R60, SRZ ;  /* 0x00000000003c7805 */ /* 0x000fe2000001ff00 */
[----:B------:R-:W-:Y:S01]  /*01c0*/  UIADD3 UR4, UPT, UPT, UR4, 0x4000, URZ ;  /* 0x0000400004047890 */ /* 0x000fe2000fffe0ff */
[----:B------:R-:W-:Y:S02]  /*01d0*/  CS2R R58, SRZ ;  /* 0x00000000003a7805 */ /* 0x000fe4000001ff00 */
[----:B------:R-:W-:Y:S02]  /*01e0*/  CS2R R56, SRZ ;  /* 0x0000000000387805 */ /* 0x000fe4000001ff00 */
[----:B------:R-:W-:Y:S01]  /*01f0*/  CS2R R54, SRZ ;  /* 0x0000000000367805 */ /* 0x000fe2000001ff00 */
[----:B------:R-:W-:Y:S01]  /*0200*/  ULEA UR5, UR5, UR4, 0x18 ;  /* 0x0000000405057291 */ /* 0x000fe2000f8ec0ff */
[----:B0-----:R-:W-:Y:S01]  /*0210*/  IMAD.SHL.U32 R0, R12, 0x8, RZ ;  /* 0x000000080c007824 */ /* 0x001fe200078e00ff */
[----:B------:R-:W-:Y:S01]  /*0220*/  UMOV UR8, UR6 ;  /* 0x0000000600087c82 */ /* 0x000fe20008000000 */
[----:B--2---:R-:W-:Y:S01]  /*0230*/  UMOV UR9, UR10 ;  /* 0x0000000a00097c82 */ /* 0x004fe20008000000 */
[----:B------:R-:W-:Y:S01]  /*0240*/  CS2R R52, SRZ ;  /* 0x0000000000347805 */ /* 0x000fe2000001ff00 */
[----:B------:R-:W-:Y:S01]  /*0250*/  IMAD.U32 R136, RZ, RZ, UR8 ;  /* 0x00000008ff887e24 */ /* 0x000fe2000f8e00ff */
[----:B------:R-:W-:-:S02]  /*0260*/  CS2R R50, SRZ ;  /* 0x0000000000327805 */ /* 0x000fc4000001ff00 */
[----:B------:R-:W-:Y:S01]  /*0270*/  LOP3.LUT R3, R0, 0xf8, RZ, 0xc0, !PT ;  /* 0x000000f800037812 */ /* 0x000fe200078ec0ff */
[----:B------:R-:W-:Y:S01]  /*0280*/  IMAD.U32 R137, RZ, RZ, UR9 ;  /* 0x00000009ff897e24 */ /* 0x000fe2000f8e00ff */
[----:B------:R-:W-:Y:S02]  /*0290*/  CS2R R48, SRZ ;  /* 0x0000000000307805 */ /* 0x000fe4000001ff00 */
[----:B------:R-:W-:Y:S02]  /*02a0*/  CS2R R46, SRZ ;  /* 0x00000000002e7805 */ /* 0x000fe4000001ff00 */
[C---:B------:R-:W-:Y:S01]  /*02b0*/  LOP3.LUT R0, R3.reuse, 0x1, RZ, 0xfc, !PT ;  /* 0x0000000103007812 */ /* 0x040fe200078efcff */
[----:B------:R-:W-:Y:S01]  /*02c0*/  I2F.F16 R4, R3 ;  /* 0x0000000300047306 */ /* 0x000fe20000200c00 */
[----:B------:R-:W-:Y:S02]  /*02d0*/  LOP3.LUT R7, R3, 0x3, RZ, 0xfc, !PT ;  /* 0x0000000303077812 */ /* 0x000fe400078efcff */
[----:B------:R-:W-:-:S02]  /*02e0*/  CS2R R44, SRZ ;  /* 0x00000000002c7805 */ /* 0x000fc4000001ff00 */
[C---:B------:R-:W-:Y:S02]  /*02f0*/  LOP3.LUT R8, R3.reuse, 0x4, RZ, 0xfc, !PT ;  /* 0x0000000403087812 */ /* 0x040fe400078efcff */
[----:B------:R-:W-:Y:S02]  /*0300*/  CS2R R42, SRZ ;  /* 0x00000000002a7805 */ /* 0x000fe4000001ff00 */
[C---:B------:R-:W-:Y:S02]  /*0310*/  LOP3.LUT R10, R3.reuse, 0x6, RZ, 0xfc, !PT ;  /* 0x00000006030a7812 */ /* 0x040fe400078efcff */
[----:B------:R-:W-:Y:S02]  /*0320*/  CS2R R40, SRZ ;  /* 0x0000000000287805 */ /* 0x000fe4000001ff00 */
[C---:B------:R-:W-:Y:S01]  /*0330*/  LOP3.LUT R11, R3.reuse, 0x7, RZ, 0xfc, !PT ;  /* 0x00000007030b7812 */ /* 0x040fe200078efcff */
[----:B------:R0:W1:Y:S01]  /*0340*/  I2F.F16 R5, R0 ;  /* 0x0000000000057306 */ /* 0x0000620000200c00 */
[----:B------:R-:W-:-:S02]  /*0350*/  LOP3.LUT R9, R3, 0x5, RZ, 0xfc, !PT ;  /* 0x0000000503097812 */ /* 0x000fc400078efcff */
[----:B------:R-:W-:Y:S02]  /*0360*/  CS2R R38, SRZ ;  /* 0x0000000000267805 */ /* 0x000fe4000001ff00 */
[----:B------:R-:W-:Y:S02]  /*0370*/  LOP3.LUT R2, R3, 0x2, RZ, 0xfc, !PT ;  /* 0x0000000203027812 */ /* 0x000fe400078efcff */
[----:B------:R-:W-:Y:S02]  /*0380*/  CS2R R36, SRZ ;  /* 0x0000000000247805 */ /* 0x000fe4000001ff00 */
[----:B------:R-:W-:Y:S02]  /*0390*/  CS2R R34, SRZ ;  /* 0x0000000000227805 */ /* 0x000fe4000001ff00 */
[----:B------:R-:W-:Y:S02]  /*03a0*/  CS2R R32, SRZ ;  /* 0x0000000000207805 */ /* 0x000fe4000001ff00 */
[----:B------:R-:W-:Y:S01]  /*03b0*/  CS2R R30, SRZ ;  /* 0x00000000001e7805 */ /* 0x000fe2000001ff00 */
[----:B------:R2:W-:Y:S01]  /*03c0*/  I2F.F16 R6, R2 ;  /* 0x0000000200067306 */ /* 0x0005e20000200c00 */
[----:B0-----:R-:W-:-:S02]  /*03d0*/  LOP3.LUT R0, R12, 0x1f, RZ, 0xc0, !PT ;  /* 0x0000001f0c007812 */ /* 0x001fc400078ec0ff */
[----:B------:R-:W-:Y:S02]  /*03e0*/  CS2R R28, SRZ ;  /* 0x00000000001c7805 */ /* 0x000fe4000001ff00 */
[----:B------:R-:W-:Y:S02]  /*03f0*/  CS2R R26, SRZ ;  /* 0x00000000001a7805 */ /* 0x000fe4000001ff00 */
[----:B------:R-:W-:Y:S02]  /*0400*/  CS2R R24, SRZ ;  /* 0x0000000000187805 */ /* 0x000fe4000001ff00 */
[----:B------:R-:W-:Y:S01]  /*0410*/  ISETP.GT.U32.AND P0, PT, R0, 0xf, PT ;  /* 0x0000000f0000780c */ /* 0x000fe20003f04070 */
[C---:B------:R-:W-:Y:S01]  /*0420*/  IMAD.SHL.U32 R0, R12.reuse, 0x10, RZ ;  /* 0x000000100c007824 */ /* 0x040fe200078e00ff */
[----:B------:R-:W-:Y:S01]  /*0430*/  CS2R R22, SRZ ;  /* 0x0000000000167805 */ /* 0x000fe2000001ff00 */
[----:B------:R-:W0:Y:S01]  /*0440*/  I2F.F16 R7, R7 ;  /* 0x0000000700077306 */ /* 0x000e220000200c00 */
[----:B--2---:R-:W-:Y:S01]  /*0450*/  IMAD.SHL.U32 R2, R12, 0x4, RZ ;  /* 0x000000040c027824 */ /* 0x004fe200078e00ff */
[----:B-1----:R-:W-:-:S02]  /*0460*/  PRMT R12, R4, 0x5410, R5 ;  /* 0x00005410040c7816 */ /* 0x002fc40000000005 */
[----:B------:R-:W-:Y:S02]  /*0470*/  CS2R R20, SRZ ;  /* 0x0000000000147805 */ /* 0x000fe4000001ff00 */
[----:B------:R-:W-:Y:S02]  /*0480*/  CS2R R18, SRZ ;  /* 0x0000000000127805 */ /* 0x000fe4000001ff00 */
[----:B------:R-:W-:Y:S02]  /*0490*/  CS2R R16, SRZ ;  /* 0x0000000000107805 */ /* 0x000fe4000001ff00 */
[----:B------:R-:W-:Y:S02]  /*04a0*/  LOP3.LUT R3, R2, 0x7c, RZ, 0xc0, !PT ;  /* 0x0000007c02037812 */ /* 0x000fe400078ec0ff */
[----:B------:R-:W-:Y:S01]  /*04b0*/  CS2R R134, SRZ ;  /* 0x0000000000867805 */ /* 0x000fe2000001ff00 */
[----:B------:R-:W-:Y:S01]  /*04c0*/  I2F.F16 R8, R8 ;  /* 0x0000000800087306 */ /* 0x000fe20000200c00 */
[----:B------:R-:W-:-:S02]  /*04d0*/  LOP3.LUT R2, R0, 0x1f0, RZ, 0xc0, !PT ;  /* 0x000001f000027812 */ /* 0x000fc400078ec0ff */
[----:B------:R-:W-:Y:S01]  /*04e0*/  CS2R R132, SRZ ;  /* 0x0000000000847805 */ /* 0x000fe2000001ff00 */
[C---:B------:R-:W-:Y:S01]  /*04f0*/  IMAD.WIDE.U32 R136, R3.reuse, 0x4, R136 ;  /* 0x0000000403887825 */ /* 0x040fe200078e0088 */
[----:B------:R-:W-:Y:S02]  /*0500*/  @!P0 LEA R3, R3, UR5, 0x2 ;  /* 0x0000000503038c11 */ /* 0x000fe4000f8e10ff */
[----:B------:R-:W-:Y:S02]  /*0510*/  CS2R R130, SRZ ;  /* 0x0000000000827805 */ /* 0x000fe4000001ff00 */
[----:B------:R-:W-:Y:S02]  /*0520*/  CS2R R128, SRZ ;  /* 0x0000000000807805 */ /* 0x000fe4000001ff00 */
[----:B0-----:R-:W-:Y:S01]  /*0530*/  PRMT R13, R6, 0x5410, R7 ;  /* 0x00005410060d7816 */ /* 0x001fe20000000007 */
[----:B------:R-:W-:Y:S01]  /*0540*/  I2F.F16 R10, R10 ;  /* 0x0000000a000a7306 */ /* 0x000fe20000200c00 */
[----:B------:R-:W-:-:S02]  /*0550*/  MOV R136, R136 ;  /* 0x0000008800887202 */ /* 0x000fc40000000f00 */
[----:B------:R-:W-:Y:S02]  /*0560*/  CS2R R126, SRZ ;  /* 0x00000000007e7805 */ /* 0x000fe4000001ff00 */
[----:B------:R-:W-:Y:S02]  /*0570*/  CS2R R124, SRZ ;  /* 0x00000000007c7805 */ /* 0x000fe4000001ff00 */
[----:B------:R-:W-:Y:S02]  /*0580*/  CS2R R122, SRZ ;  /* 0x00000000007a7805 */ /* 0x000fe4000001ff00 */
[----:B------:R-:W-:Y:S02]  /*0590*/  CS2R R120, SRZ ;  /* 0x0000000000787805 */ /* 0x000fe4000001ff00 */
[----:B------:R-:W-:Y:S02]  /*05a0*/  CS2R R118, SRZ ;  /* 0x0000000000767805 */ /* 0x000fe4000001ff00 */
[----:B------:R-:W-:Y:S01]  /*05b0*/  CS2R R116, SRZ ;  /* 0x0000000000747805 */ /* 0x000fe2000001ff00 */
[----:B------:R-:W0:Y:S01]  /*05c0*/  I2F.F16 R11, R11 ;  /* 0x0000000b000b7306 */ /* 0x000e220000200c00 */
[----:B------:R-:W-:-:S02]  /*05d0*/  CS2R R114, SRZ ;  /* 0x0000000000727805 */ /* 0x000fc4000001ff00 */
[----:B------:R-:W-:Y:S02]  /*05e0*/  CS2R R112, SRZ ;  /* 0x0000000000707805 */ /* 0x000fe4000001ff00 */
[----:B------:R-:W-:Y:S02]  /*05f0*/  CS2R R110, SRZ ;  /* 0x00000000006e7805 */ /* 0x000fe4000001ff00 */
[----:B------:R-:W-:Y:S02]  /*0600*/  CS2R R108, SRZ ;  /* 0x00000000006c7805 */ /* 0x000fe4000001ff00 */
[----:B------:R-:W-:Y:S02]  /*0610*/  CS2R R106, SRZ ;  /* 0x00000000006a7805 */ /* 0x000fe4000001ff00 */
[----:B------:R-:W-:Y:S02]  /*0620*/  CS2R R104, SRZ ;  /* 0x0000000000687805 */ /* 0x000fe4000001ff00 */
[----:B------:R-:W-:Y:S01]  /*0630*/  LOP3.LUT R0, R0, 0xf0, RZ, 0xc0, !PT ;  /* 0x000000f000007812 */ /* 0x000fe200078ec0ff */
[----:B------:R-:W1:Y:S01]  /*0640*/  I2F.F16 R9, R9 ;  /* 0x0000000900097306 */ /* 0x000e620000200c00 */
[----:B------:R-:W-:Y:S01]  /*0650*/  UMOV UR8, 0x989680 ;  /* 0x0098968000087882 */ /* 0x000fe20000000000 */
[----:B------:R-:W-:Y:S01]  /*0660*/  UMOV UR4, URZ ;  /* 0x000000ff00047c82 */ /* 0x000fe20008000000 */
[----:B0-----:R-:W-:-:S02]  /*0670*/  PRMT R15, R10, 0x5410, R11 ;  /* 0x000054100a0f7816 */ /* 0x001fc4000000000b */
[----:B------:R-:W-:Y:S02]  /*0680*/  CS2R R10, SRZ ;  /* 0x00000000000a7805 */ /* 0x000fe4000001ff00 */
[----:B-1----:R-:W-:Y:S02]  /*0690*/  PRMT R14, R8, 0x5410, R9 ;  /* 0x00005410080e7816 */ /* 0x002fe40000000009 */
[----:B------:R-:W-:-:S03]  /*06a0*/  CS2R R8, SRZ ;  /* 0x0000000000087805 */ /* 0x000fc6000001ff00 */
[----:B------:R-:W-:Y:S04]  /*06b0*/  STS.128 [R2+UR6], R12 ;  /* 0x0000000c02007988 */ /* 0x000fe80008000c06 */
[----:B------:R0:W-:Y:S02]  /*06c0*/  @!P0 STS.128 [R3], R12 ;  /* 0x0000000c03008388 */ /* 0x0001e40000000c00 */
[----:B0-----:R-:W-:Y:S02]  /*06d0*/  CS2R R14, SRZ ;  /* 0x00000000000e7805 */ /* 0x001fe4000001ff00 */
[----:B------:R-:W-:-:S07]  /*06e0*/  CS2R R12, SRZ ;  /* 0x00000000000c7805 */ /* 0x000fce000001ff00 */
.L_x_0:
[----:B------:R-:W-:Y:S01]  /*06f0*/  UMOV UR6, UR5 ;  /* 0x0000000500067c82 */ /* 0x000fe20008000000 */
[----:B------:R-:W-:Y:S01]  /*0700*/  UMOV UR7, UR10 ;  /* 0x0000000a00077c82 */ /* 0x000fe20008000000 */
[----:B------:R-:W-:Y:S01]  /*0710*/  LDSM.16.M88.4 R4, [R136] ;  /* 0x000000008804783b */ /* 0x000fe20000000200 */
[----:B------:R-:W-:Y:S01]  /*0720*/  IADD3 R2, P0, PT, R0, UR6, RZ ;  /* 0x0000000600027c10 */ /* 0x000fe2000ff1e0ff */
[----:B------:R-:W-:-:S04]  /*0730*/  UIADD3 UR8, UP0, UPT, UR8, -0x4, URZ ;  /* 0xfffffffc08087890 */ /* 0x000fc8000ff1e0ff */
[----:B------:R-:W-:Y:S01]  /*0740*/  IMAD.X R3, RZ, RZ, UR7, P0 ;  /* 0x00000007ff037e24 */ /* 0x000fe200080e06ff */
[----:B------:R-:W-:Y:S02]  /*0750*/  UIADD3.X UR4, UPT, UPT, UR4, -0x1, URZ, UP0, !UPT ;  /* 0xffffffff04047890 */ /* 0x000fe400087fe4ff */
[----:B------:R-:W-:Y:S02]  /*0760*/  UISETP.NE.U32.AND UP0, UPT, UR8, URZ, UPT ;  /* 0x000000ff0800728c */ /* 0x000fe4000bf05070 */
[----:B------:R-:W-:Y:S02]  /*0770*/  MOV R2, R2 ;  /* 0x0000000200027202 */ /* 0x000fe40000000f00 */
[----:B------:R-:W-:-:S04]  /*0780*/  UISETP.NE.AND.EX UP0, UPT, UR4, URZ, UPT, UP0 ;  /* 0x000000ff0400728c */ /* 0x000fc8000bf05300 */
[----:B------:R-:W0:Y:S02]  /*0790*/  LDSM.16.M88.2 R2, [R2] ;  /* 0x000000000202783b */ /* 0x000e240000000100 */
[CC--:B0-----:R-:W-:Y:S08]  /*07a0*/  HMMA.16816.F32 R104, R4.reuse, R2.reuse, R104 ;  /* 0x000000020468723c */ /* 0x0c1ff00000001868 */
[CC--:B------:R-:W-:Y:S08]  /*07b0*/  HMMA.16816.F32 R108, R4.reuse, R2.reuse, R108 ;  /* 0x00000002046c723c */ /* 0x0c0ff0000000186c */
        /* <DEDUP_REMOVED lines=509> */
[----:B------:R-:W-:Y:S01]  /*2790*/  HMMA.16816.F32 R100, R4, R2, R100 ;  /* 0x000000020464723c */ /* 0x000fe20000001864 */
[----:B------:R-:W-:-:S04]  /*27a0*/  NOP ;  /* 0x0000000000007918 */ /* 0x000fc80000000000 */
[----:B------:R-:W-:-:S15]  /*27b0*/  BRA.U UP0, `(.L_x_0) ;  /* 0xffffffdd00cc7547 */ /* 0x000fde000b83ffff */
[----:B------:R-:W0:Y:S02]  /*27c0*/  S2R R0, SR_TID.X ;  /* 0x0000000000007919 */ /* 0x000e240000002100 */
[----:B0-----:R-:W-:-:S04]  /*27d0*/  LOP3.LUT P6, RZ, R0, 0x1f, RZ, 0xc0, !PT ;  /* 0x0000001f00ff7812 */ /* 0x001fc800078cc0ff */
[----:B------:R-:W-:Y:S02]  /*27e0*/  FSETP.GT.AND P0, PT, R104, 10, !P6 ;  /* 0x412000006800780b */ /* 0x000fe40007704000 */
[----:B------:R-:W-:Y:S02]  /*27f0*/  FSETP.GT.AND P3, PT, R108, 10, !P6 ;  /* 0x412000006c00780b */ /* 0x000fe40007764000 */
[----:B------:R-:W-:Y:S02]  /*2800*/  FSETP.GT.AND P4, PT, R112, 10, !P6 ;  /* 0x412000007000780b */ /* 0x000fe40007784000 */
[----:B------:R-:W-:Y:S02]  /*2810*/  FSETP.GT.AND P1, PT, R116, 10, !P6 ;  /* 0x412000007400780b */ /* 0x000fe40007724000 */
[----:B------:R-:W-:Y:S02]  /*2820*/  FSETP.GT.AND P2, PT, R120, 10, !P6 ;  /* 0x412000007800780b */ /* 0x000fe40007744000 */
[----:B------:R-:W-:-:S02]  /*2830*/  SEL R2, RZ, 0x1, !P0 ;  /* 0x00000001ff027807 */ /* 0x000fc40004000000 */
[----:B------:R-:W-:Y:S02]  /*2840*/  SEL R3, RZ, 0x1, !P3 ;  /* 0x00000001ff037807 */ /* 0x000fe40005800000 */
[----:B------:R-:W-:Y:S02]  /*2850*/  SEL R0, RZ, 0x1, !P4 ;  /* 0x00000001ff007807 */ /* 0x000fe40006000000 */
[----:B------:R-:W-:Y:S02]  /*2860*/  SEL R5, RZ, 0x1, !P1 ;  /* 0x00000001ff057807 */ /* 0x000fe40004800000 */
[----:B------:R-:W-:Y:S02]  /*2870*/  SEL R4, RZ, 0x1, !P2 ;  /* 0x00000001ff047807 */ /* 0x000fe40005000000 */
[----:B------:R-:W-:Y:S02]  /*2880*/  IADD3 R0, P1, P2, R0, R3, R2 ;  /* 0x0000000300007210 */ /* 0x000fe40007a3e002 */
[----:B------:R-:W-:-:S02]  /*2890*/  FSETP.GT.AND P5, PT, R124, 10, !P6 ;  /* 0x412000007c00780b */ /* 0x000fc400077a4000 */
[----:B------:R-:W-:Y:S02]  /*28a0*/  FSETP.GT.AND P0, PT, R128, 10, !P6 ;  /* 0x412000008000780b */ /* 0x000fe40007704000 */
[----:B------:R-:W-:Y:S02]  /*28b0*/  IADD3.X R6, PT, PT, RZ, RZ, RZ, P1, P2 ;  /* 0x000000ffff067210 */ /* 0x000fe40000fe44ff */
[----:B------:R-:W-:Y:S02]  /*28c0*/  IADD3 R4, P1, P2, R4, R0, R5 ;  /* 0x0000000004047210 */ /* 0x000fe40007a3e005 */
[----:B------:R-:W-:Y:S02]  /*28d0*/  SEL R3, RZ, 0x1, !P5 ;  /* 0x00000001ff037807 */ /* 0x000fe40006800000 */
[----:B------:R-:W-:Y:S02]  /*28e0*/  SEL R2, RZ, 0x1, !P0 ;  /* 0x00000001ff027807 */ /* 0x000fe40004000000 */
[----:B------:R-:W-:-:S02]  /*28f0*/  FSETP.GT.AND P3, PT, R132, 10, !P6 ;  /* 0x412000008400780b */ /* 0x000fc40007764000 */
[----:B------:R-:W-:Y:S02]  /*2900*/  FSETP.GT.AND P4, PT, R8, 10, !P6 ;  /* 0x412000000800780b */ /* 0x000fe40007784000 */
[----:B------:R-:W-:Y:S02]  /*2910*/  IADD3.X R6, PT, PT, RZ, R6, RZ, P1, P2 ;  /* 0x00000006ff067210 */ /* 0x000fe40000fe44ff */
        /* <DEDUP_REMOVED lines=47> */
[----:B------:R-:W-:Y:S02]  /*2c10*/  FSETP.GT.AND P5, PT, R76, 10, !P6 ;  /* 0x412000004c00780b */ /* 0x000fe400077a4000 */
[----:B------:R-:W-:Y:S02]  /*2c20*/  IADD3.X R6, PT, PT, RZ, R6, RZ, P1, P2 ;  /* 0x00000006ff067210 */ /* 0x000fe40000fe44ff */
[----:B------:R-:W-:Y:S02]  /*2c30*/  IADD3 R4, P1, P2, R4, R0, R3 ;  /* 0x0000000004047210 */ /* 0x000fe40007a3e003 */
[----:B------:R-:W-:Y:S02]  /*2c40*/  FSETP.GT.AND P0, PT, R80, 10, !P6 ;  /* 0x412000005000780b */ /* 0x000fe40007704000 */
[----:B------:R-:W-:-:S02]  /*2c50*/  SEL R5, RZ, 0x1, !P3 ;  /* 0x00000001ff057807 */ /* 0x000fc40005800000 */
[----:B------:R-:W-:Y:S02]  /*2c60*/  SEL R2, RZ, 0x1, !P4 ;  /* 0x00000001ff027807 */ /* 0x000fe40006000000 */
[----:B------:R-:W-:Y:S02]  /*2c70*/  SEL R3, RZ, 0x1, !P5 ;  /* 0x00000001ff037807 */ /* 0x000fe40006800000 */
[----:B------:R-:W-:Y:S02]  /*2c80*/  FSETP.GT.AND P3, PT, R84, 10, !P6 ;  /* 0x412000005400780b */ /* 0x000fe40007764000 */
[----:B------:R-:W-:Y:S02]  /*2c90*/  FSETP.GT.AND P4, PT, R88, 10, !P6 ;  /* 0x412000005800780b */ /* 0x000fe40007784000 */
[----:B------:R-:W-:Y:S02]  /*2ca0*/  FSETP.GT.AND P5, PT, R92, 10, !P6 ;  /* 0x412000005c00780b */ /* 0x000fe400077a4000 */
[----:B------:R-:W-:-:S02]  /*2cb0*/  IADD3.X R6, PT, PT, RZ, R6, RZ, P1, P2 ;  /* 0x00000006ff067210 */ /* 0x000fc40000fe44ff */
[----:B------:R-:W-:Y:S02]  /*2cc0*/  SEL R0, RZ, 0x1, !P0 ;  /* 0x00000001ff007807 */ /* 0x000fe40004000000 */
[----:B------:R-:W-:Y:S02]  /*2cd0*/  IADD3 R2, P1, P2, R2, R4, R5 ;  /* 0x0000000402027210 */ /* 0x000fe40007a3e005 */
[----:B------:R-:W-:Y:S02]  /*2ce0*/  P2R R7, PR, RZ, 0x20 ;  /* 0x00000020ff077803 */ /* 0x000fe40000000000 */
[----:B------:R-:W-:Y:S02]  /*2cf0*/  SEL R5, RZ, 0x1, !P3 ;  /* 0x00000001ff057807 */ /* 0x000fe40005800000 */
[----:B------:R-:W-:Y:S02]  /*2d00*/  SEL R4, RZ, 0x1, !P4 ;  /* 0x00000001ff047807 */ /* 0x000fe40006000000 */
[----:B------:R-:W-:-:S02]  /*2d10*/  FSETP.GT.AND P0, PT, R96, 10, !P6 ;  /* 0x412000006000780b */ /* 0x000fc40007704000 */
[----:B------:R-:W-:Y:S02]  /*2d20*/  FSETP.GT.AND P3, PT, R100, 10, !P6 ;  /* 0x412000006400780b */ /* 0x000fe40007764000 */
[----:B------:R-:W-:Y:S01]  /*2d30*/  IADD3 R0, P4, P5, R0, R2, R3 ;  /* 0x0000000200007210 */ /* 0x000fe20007d9e003 */
[----:B------:R-:W-:-:S12]  /*2d40*/  @P6 EXIT ;  /* 0x000000000000694d */ /* 0x000fd80003800000 */
[----:B------:R-:W0:Y:S01]  /*2d50*/  LDC.64 R2, c[0x0][0x380] ;  /* 0x0000e000ff027b82 */ /* 0x000e220000000a00 */
[----:B------:R-:W-:Y:S01]  /*2d60*/  ISETP.NE.AND P6, PT, R7, RZ, PT ;  /* 0x000000ff0700720c */ /* 0x000fe20003fc5270 */
[----:B------:R-:W0:Y:S01]  /*2d70*/  LDCU.64 UR4, c[0x0][0x358] ;  /* 0x00006b00ff0477ac */ /* 0x000e220008000a00 */
[----:B------:R-:W-:Y:S02]  /*2d80*/  IADD3.X R6, PT, PT, RZ, R6, RZ, P1, P2 ;  /* 0x00000006ff067210 */ /* 0x000fe40000fe44ff */
[----:B------:R-:W-:Y:S02]  /*2d90*/  IADD3 R4, P1, P2, R4, R0, R5 ;  /* 0x0000000004047210 */ /* 0x000fe40007a3e005 */
[----:B------:R-:W-:Y:S02]  /*2da0*/  SEL R0, RZ, 0x1, !P6 ;  /* 0x00000001ff007807 */ /* 0x000fe40007000000 */
[----:B------:R-:W-:Y:S02]  /*2db0*/  SEL R5, RZ, 0x1, !P0 ;  /* 0x00000001ff057807 */ /* 0x000fe40004000000 */
[----:B------:R-:W-:-:S02]  /*2dc0*/  IADD3.X R6, PT, PT, RZ, R6, RZ, P4, P5 ;  /* 0x00000006ff067210 */ /* 0x000fc400027ea4ff */
[----:B------:R-:W-:Y:S02]  /*2dd0*/  IADD3 R5, P0, P4, R5, R4, R0 ;  /* 0x0000000405057210 */ /* 0x000fe40007c1e000 */
[----:B------:R-:W-:Y:S02]  /*2de0*/  SEL R4, RZ, 0x1, !P3 ;  /* 0x00000001ff047807 */ /* 0x000fe40005800000 */
[----:B------:R-:W-:Y:S02]  /*2df0*/  IADD3.X R0, PT, PT, RZ, R6, RZ, P1, P2 ;  /* 0x00000006ff007210 */ /* 0x000fe40000fe44ff */
[----:B------:R-:W-:Y:S02]  /*2e00*/  IADD3 R4, P1, PT, R4, R5, RZ ;  /* 0x0000000504047210 */ /* 0x000fe40007f3e0ff */
[----:B------:R-:W-:-:S05]  /*2e10*/  IADD3.X R0, PT, PT, RZ, R0, RZ, P0, P4 ;  /* 0x00000000ff007210 */ /* 0x000fca00007e84ff */
[----:B------:R-:W-:-:S05]  /*2e20*/  IMAD.X R5, RZ, RZ, R0, P1 ;  /* 0x000000ffff057224 */ /* 0x000fca00008e0600 */
[----:B0-----:R-:W-:Y:S01]  /*2e30*/  REDG.E.ADD.64.STRONG.GPU desc[UR4][R2.64], R4 ;  /* 0x000000040200798e */ /* 0x001fe2000c12e504 */
[----:B------:R-:W-:Y:S05]  /*2e40*/  EXIT ;  /* 0x000000000000794d */ /* 0x000fea0003800000 */
.L_x_1:
[----:B------:R-:W-:-:S00]  /*2e50*/  BRA `(.L_x_1) ;  /* 0xfffffffc00fc7947 */ /* 0x000fc0000383ffff */
[----:B------:R-:W-:-:S00]  /*2e60*/  NOP ;  /* 0x0000000000007918 */ /* 0x000fc00000000000 */
        /* <DEDUP_REMOVED lines=9> */
.L_x_2:


//--------------------- .nv.shared._Z12MmaPtxSharedPy --------------------------
	.section	.nv.shared._Z12MmaPtxSharedPy,"aw",@nobits
	.sectionflags	@""
	.align	16
.nv.shared._Z12MmaPtxSharedPy:
	.zero		33792


//--------------------- .nv.shared.reserved.0     --------------------------
	.section	.nv.shared.reserved.0,"aw",@nobits
	.weak		__nv_reservedSMEM_offset_0_alias
	.size		__nv_reservedSMEM_offset_0_alias, 0, 64
	.other		__nv_reservedSMEM_offset_0_alias,@"STO_CUDA_RESERVED_SHARED STV_DEFAULT"
__nv_reservedSMEM_offset_0_alias:
	.zero		0
	.zero		64


//--------------------- .nv.constant0._Z12MmaPtxSharedPy --------------------------
	.section	.nv.constant0._Z12MmaPtxSharedPy,"a",@progbits
	.sectionflags	@""
	.align	4
.nv.constant0._Z12MmaPtxSharedPy:
	.zero		904


//--------------------- SYMBOLS --------------------------

	.type		.nv.reservedSmem.offset0,@object
	.size		.nv.reservedSmem.offset0,0x4
	.type		.nv.reservedSmem.cap,@object
	.size		.nv.reservedSmem.cap,0x4
